// auto-generated by cutlass_sweep.gemm — config: {"arch": "sm_100", "cluster_m": 1, "cluster_n": 1, "dtype": "fp16", "dtype_b": "fp16", "layout": "nt", "stages": 0, "tile_k": 16, "tile_m": 128, "tile_n": 256}
#include "cutlass/cutlass.h"
#include "cutlass/gemm/collective/collective_builder.hpp"
#include "cutlass/gemm/device/gemm_universal_adapter.h"
#include "cutlass/gemm/kernel/gemm_universal.hpp"
#include "cutlass/epilogue/collective/collective_builder.hpp"

using ElemA = cutlass::half_t;
using ElemB = cutlass::half_t;
using ElemCD = cutlass::half_t;
using Acc  = float;
using TileShape    = cute::Shape<cute::_128, cute::_256, cute::_16>;
using ClusterShape = cute::Shape<cute::_1, cute::_1, cute::_1>;

using CollectiveEpilogue = typename cutlass::epilogue::collective::CollectiveBuilder<
    cutlass::arch::Sm100, cutlass::arch::OpClassTensorOp,
    TileShape, ClusterShape,
    cutlass::epilogue::collective::EpilogueTileAuto,
    Acc, Acc,
    ElemCD, cutlass::layout::RowMajor, 128 / cutlass::sizeof_bits<ElemCD>::value,
    ElemCD, cutlass::layout::RowMajor, 128 / cutlass::sizeof_bits<ElemCD>::value,
    cutlass::epilogue::collective::EpilogueScheduleAuto
  >::CollectiveOp;

using CollectiveMainloop = typename cutlass::gemm::collective::CollectiveBuilder<
    cutlass::arch::Sm100, cutlass::arch::OpClassTensorOp,
    ElemA, cutlass::layout::RowMajor, 128 / cutlass::sizeof_bits<ElemA>::value,
    ElemB, cutlass::layout::ColumnMajor, 128 / cutlass::sizeof_bits<ElemB>::value,
    Acc,
    TileShape, ClusterShape,
    cutlass::gemm::collective::StageCountAutoCarveout<static_cast<int>(sizeof(typename CollectiveEpilogue::SharedStorage))>,
    cutlass::gemm::collective::KernelScheduleAuto
  >::CollectiveOp;

using GemmKernel = cutlass::gemm::kernel::GemmUniversal<
    cute::Shape<int,int,int,int>,
    CollectiveMainloop,
    CollectiveEpilogue
>;
using Gemm = cutlass::gemm::device::GemmUniversalAdapter<GemmKernel>;

// Force the device kernel symbol into the cubin without needing a host main.
auto* _anchor = &cutlass::device_kernel<GemmKernel>;


// ===== COMPILED SASS (sm_100a) =====

	.target	sm_100a

	.elftype	@"ET_EXEC"


//--------------------- .note.nv.tkinfo           --------------------------
	.section	.note.nv.tkinfo,"",@"SHT_NOTE"
	.sectionflags	@"SHF_NOTE_NV_TKINFO"
	.tkinfo
        /*0018*/ 	.word	0x00000002
        /*0030*/ 	.string	""
        /*0030*/ 	.string	"ptxas"
        /*0030*/ 	.string	"Cuda compilation tools, release 13.0, V13.0.88"
        /*0030*/ 	.string	"Build cuda_13.0.r13.0/compiler.36424714_0"
        /*0030*/ 	.string	"-arch sm_100a -m 64 "



//--------------------- .note.nv.cuinfo           --------------------------
	.section	.note.nv.cuinfo,"",@"SHT_NOTE"
	.sectionflags	@"SHF_NOTE_NV_CUINFO"
        /*0018*/ 	.short	0x0002
        /*001a*/ 	.short	0x0064
        /*001c*/ 	.short	0x0082
	.zero		2


//--------------------- .nv.info                  --------------------------
	.section	.nv.info,"",@"SHT_CUDA_INFO"
	.align	4


	//----- nvinfo : EIATTR_REGCOUNT
	.align		4
        /*0000*/ 	.byte	0x04, 0x2f
        /*0002*/ 	.short	(.L_19 - .L_18)
	.align		4
.L_18:
        /*0004*/ 	.word	index@(_ZN7cutlass13device_kernelINS_4gemm6kernel13GemmUniversalIN4cute5tupleIJiiiiEEENS1_10collective13CollectiveMmaINS1_35MainloopSm100TmaUmmaWarpSpecializedILi13ELi2ELi2ENS5_IJNS4_1CILi1EEESB_SB_EEEEENS5_IJNSA_ILi128EEENSA_ILi256EEENSA_ILi16EEEEEENS_6half_tENS5_IJlSB_lEEESI_SJ_NS4_8TiledMMAINS4_8MMA_AtomIJNS4_20SM100_MMA_F16BF16_SSISI_SI_fLi128ELi256ELNS4_4UMMA5MajorE0ELSO_0ELNSN_7ScaleInE0ELSP_0EEEEEENS4_6LayoutISC_NS5_IJNSA_ILi0EEEST_ST_EEEEENS5_IJNS4_10UnderscoreESW_SW_EEEEENS4_13SM90_TMA_LOADENS4_14ComposedLayoutINS4_7SwizzleILi1ELi4ELi3EEENS4_18smem_ptr_flag_bitsILi16EEENSS_INS5_IJNSA_ILi8EEESG_EEENS5_IJSG_SB_EEEEEEEvNS4_8identityESZ_S19_vS1A_EENS_8epilogue10collective18CollectiveEpilogueINS1C_23Sm100TmaWarpSpecializedILi4ELi2ELi64ELb1ELb0EEEJSH_NS5_IJNSS_ISE_SB_EENSS_INSA_ILi64EEESB_EEEEESI_SJ_SI_SJ_NS1C_6fusion15FusionCallbacksIS1G_NS1L_17LinearCombinationISI_fSI_fLNS_15FloatRoundStyleE2EEESH_S1K_JEEENS4_5SM1004TMEM4LOAD26SM100_TMEM_LOAD_32dp32b64xESZ_NS10_INS11_ILi3ELi4ELi3EEES14_NSS_INS5_IJS15_S1I_EEENS5_IJS1I_SB_EEEEEEENS4_39AutoVectorizingCopyWithAssumedAlignmentILi128EEENS4_14SM90_TMA_STOREES1Z_S21_S21_EEEvvEEEEvNT_6ParamsE)
        /*0008*/ 	.word	0x000000b9


	//----- nvinfo : EIATTR_FRAME_SIZE
	.align		4
.L_19:
        /*000c*/ 	.byte	0x04, 0x11
        /*000e*/ 	.short	(.L_21 - .L_20)
	.align		4
.L_20:
        /*0010*/ 	.word	index@($__internal_2_$__cuda_sm10x_tcgen05_guardrail_trap_unallocated_columns_being_dealloced)
        /*0014*/ 	.word	0x00000000


	//----- nvinfo : EIATTR_FRAME_SIZE
	.align		4
.L_21:
        /*0018*/ 	.byte	0x04, 0x11
        /*001a*/ 	.short	(.L_23 - .L_22)
	.align		4
.L_22:
        /*001c*/ 	.word	index@($__internal_1_$__cuda_sm10x_tcgen05_guardrail_trap_phase_invalid_during_alloc)
        /*0020*/ 	.word	0x00000000


	//----- nvinfo : EIATTR_FRAME_SIZE
	.align		4
.L_23:
        /*0024*/ 	.byte	0x04, 0x11
        /*0026*/ 	.short	(.L_25 - .L_24)
	.align		4
.L_24:
        /*0028*/ 	.word	index@($__internal_0_$__cuda_sm10x_tcgen05_guardrail_trap_col_being_dealloced_not_returned_by_alloc)
        /*002c*/ 	.word	0x00000000


	//----- nvinfo : EIATTR_FRAME_SIZE
	.align		4
.L_25:
        /*0030*/ 	.byte	0x04, 0x11
        /*0032*/ 	.short	(.L_27 - .L_26)
	.align		4
.L_26:
        /*0034*/ 	.word	index@(_ZN7cutlass13device_kernelINS_4gemm6kernel13GemmUniversalIN4cute5tupleIJiiiiEEENS1_10collective13CollectiveMmaINS1_35MainloopSm100TmaUmmaWarpSpecializedILi13ELi2ELi2ENS5_IJNS4_1CILi1EEESB_SB_EEEEENS5_IJNSA_ILi128EEENSA_ILi256EEENSA_ILi16EEEEEENS_6half_tENS5_IJlSB_lEEESI_SJ_NS4_8TiledMMAINS4_8MMA_AtomIJNS4_20SM100_MMA_F16BF16_SSISI_SI_fLi128ELi256ELNS4_4UMMA5MajorE0ELSO_0ELNSN_7ScaleInE0ELSP_0EEEEEENS4_6LayoutISC_NS5_IJNSA_ILi0EEEST_ST_EEEEENS5_IJNS4_10UnderscoreESW_SW_EEEEENS4_13SM90_TMA_LOADENS4_14ComposedLayoutINS4_7SwizzleILi1ELi4ELi3EEENS4_18smem_ptr_flag_bitsILi16EEENSS_INS5_IJNSA_ILi8EEESG_EEENS5_IJSG_SB_EEEEEEEvNS4_8identityESZ_S19_vS1A_EENS_8epilogue10collective18CollectiveEpilogueINS1C_23Sm100TmaWarpSpecializedILi4ELi2ELi64ELb1ELb0EEEJSH_NS5_IJNSS_ISE_SB_EENSS_INSA_ILi64EEESB_EEEEESI_SJ_SI_SJ_NS1C_6fusion15FusionCallbacksIS1G_NS1L_17LinearCombinationISI_fSI_fLNS_15FloatRoundStyleE2EEESH_S1K_JEEENS4_5SM1004TMEM4LOAD26SM100_TMEM_LOAD_32dp32b64xESZ_NS10_INS11_ILi3ELi4ELi3EEES14_NSS_INS5_IJS15_S1I_EEENS5_IJS1I_SB_EEEEEEENS4_39AutoVectorizingCopyWithAssumedAlignmentILi128EEENS4_14SM90_TMA_STOREES1Z_S21_S21_EEEvvEEEEvNT_6ParamsE)
        /*0038*/ 	.word	0x00000000


	//----- nvinfo : EIATTR_MIN_STACK_SIZE
	.align		4
.L_27:
        /*003c*/ 	.byte	0x04, 0x12
        /*003e*/ 	.short	(.L_29 - .L_28)
	.align		4
.L_28:
        /*0040*/ 	.word	index@(_ZN7cutlass13device_kernelINS_4gemm6kernel13GemmUniversalIN4cute5tupleIJiiiiEEENS1_10collective13CollectiveMmaINS1_35MainloopSm100TmaUmmaWarpSpecializedILi13ELi2ELi2ENS5_IJNS4_1CILi1EEESB_SB_EEEEENS5_IJNSA_ILi128EEENSA_ILi256EEENSA_ILi16EEEEEENS_6half_tENS5_IJlSB_lEEESI_SJ_NS4_8TiledMMAINS4_8MMA_AtomIJNS4_20SM100_MMA_F16BF16_SSISI_SI_fLi128ELi256ELNS4_4UMMA5MajorE0ELSO_0ELNSN_7ScaleInE0ELSP_0EEEEEENS4_6LayoutISC_NS5_IJNSA_ILi0EEEST_ST_EEEEENS5_IJNS4_10UnderscoreESW_SW_EEEEENS4_13SM90_TMA_LOADENS4_14ComposedLayoutINS4_7SwizzleILi1ELi4ELi3EEENS4_18smem_ptr_flag_bitsILi16EEENSS_INS5_IJNSA_ILi8EEESG_EEENS5_IJSG_SB_EEEEEEEvNS4_8identityESZ_S19_vS1A_EENS_8epilogue10collective18CollectiveEpilogueINS1C_23Sm100TmaWarpSpecializedILi4ELi2ELi64ELb1ELb0EEEJSH_NS5_IJNSS_ISE_SB_EENSS_INSA_ILi64EEESB_EEEEESI_SJ_SI_SJ_NS1C_6fusion15FusionCallbacksIS1G_NS1L_17LinearCombinationISI_fSI_fLNS_15FloatRoundStyleE2EEESH_S1K_JEEENS4_5SM1004TMEM4LOAD26SM100_TMEM_LOAD_32dp32b64xESZ_NS10_INS11_ILi3ELi4ELi3EEES14_NSS_INS5_IJS15_S1I_EEENS5_IJS1I_SB_EEEEEEENS4_39AutoVectorizingCopyWithAssumedAlignmentILi128EEENS4_14SM90_TMA_STOREES1Z_S21_S21_EEEvvEEEEvNT_6ParamsE)
        /*0044*/ 	.word	0x00000000
.L_29:


//--------------------- .nv.compat                --------------------------
	.section	.nv.compat,"",@"SHT_CUDA_COMPAT_INFO"
	.align	4
        /*0000*/ 	.byte	0x02, 0x09, 0x01, 0x00, 0x02, 0x02, 0x02, 0x00, 0x02, 0x05, 0x05, 0x00, 0x03, 0x07, 0x01, 0x01
        /*0010*/ 	.byte	0x02, 0x03, 0x01, 0x00, 0x02, 0x06, 0x01, 0x00, 0x04, 0x0b, 0x08, 0x00, 0x09, 0x00, 0x00, 0x00
        /*0020*/ 	.byte	0x00, 0x00, 0x00, 0x00


//--------------------- .nv.info._ZN7cutlass13device_kernelINS_4gemm6kernel13GemmUniversalIN4cute5tupleIJiiiiEEENS1_10collective13CollectiveMmaINS1_35MainloopSm100TmaUmmaWarpSpecializedILi13ELi2ELi2ENS5_IJNS4_1CILi1EEESB_SB_EEEEENS5_IJNSA_ILi128EEENSA_ILi256EEENSA_ILi16EEEEEENS_6half_tENS5_IJlSB_lEEESI_SJ_NS4_8TiledMMAINS4_8MMA_AtomIJNS4_20SM100_MMA_F16BF16_SSISI_SI_fLi128ELi256ELNS4_4UMMA5MajorE0ELSO_0ELNSN_7ScaleInE0ELSP_0EEEEEENS4_6LayoutISC_NS5_IJNSA_ILi0EEEST_ST_EEEEENS5_IJNS4_10UnderscoreESW_SW_EEEEENS4_13SM90_TMA_LOADENS4_14ComposedLayoutINS4_7SwizzleILi1ELi4ELi3EEENS4_18smem_ptr_flag_bitsILi16EEENSS_INS5_IJNSA_ILi8EEESG_EEENS5_IJSG_SB_EEEEEEEvNS4_8identityESZ_S19_vS1A_EENS_8epilogue10collective18CollectiveEpilogueINS1C_23Sm100TmaWarpSpecializedILi4ELi2ELi64ELb1ELb0EEEJSH_NS5_IJNSS_ISE_SB_EENSS_INSA_ILi64EEESB_EEEEESI_SJ_SI_SJ_NS1C_6fusion15FusionCallbacksIS1G_NS1L_17LinearCombinationISI_fSI_fLNS_15FloatRoundStyleE2EEESH_S1K_JEEENS4_5SM1004TMEM4LOAD26SM100_TMEM_LOAD_32dp32b64xESZ_NS10_INS11_ILi3ELi4ELi3EEES14_NSS_INS5_IJS15_S1I_EEENS5_IJS1I_SB_EEEEEEENS4_39AutoVectorizingCopyWithAssumedAlignmentILi128EEENS4_14SM90_TMA_STOREES1Z_S21_S21_EEEvvEEEEvNT_6ParamsE --------------------------
	.section	.nv.info._ZN7cutlass13device_kernelINS_4gemm6kernel13GemmUniversalIN4cute5tupleIJiiiiEEENS1_10collective13CollectiveMmaINS1_35MainloopSm100TmaUmmaWarpSpecializedILi13ELi2ELi2ENS5_IJNS4_1CILi1EEESB_SB_EEEEENS5_IJNSA_ILi128EEENSA_ILi256EEENSA_ILi16EEEEEENS_6half_tENS5_IJlSB_lEEESI_SJ_NS4_8TiledMMAINS4_8MMA_AtomIJNS4_20SM100_MMA_F16BF16_SSISI_SI_fLi128ELi256ELNS4_4UMMA5MajorE0ELSO_0ELNSN_7ScaleInE0ELSP_0EEEEEENS4_6LayoutISC_NS5_IJNSA_ILi0EEEST_ST_EEEEENS5_IJNS4_10UnderscoreESW_SW_EEEEENS4_13SM90_TMA_LOADENS4_14ComposedLayoutINS4_7SwizzleILi1ELi4ELi3EEENS4_18smem_ptr_flag_bitsILi16EEENSS_INS5_IJNSA_ILi8EEESG_EEENS5_IJSG_SB_EEEEEEEvNS4_8identityESZ_S19_vS1A_EENS_8epilogue10collective18CollectiveEpilogueINS1C_23Sm100TmaWarpSpecializedILi4ELi2ELi64ELb1ELb0EEEJSH_NS5_IJNSS_ISE_SB_EENSS_INSA_ILi64EEESB_EEEEESI_SJ_SI_SJ_NS1C_6fusion15FusionCallbacksIS1G_NS1L_17LinearCombinationISI_fSI_fLNS_15FloatRoundStyleE2EEESH_S1K_JEEENS4_5SM1004TMEM4LOAD26SM100_TMEM_LOAD_32dp32b64xESZ_NS10_INS11_ILi3ELi4ELi3EEES14_NSS_INS5_IJS15_S1I_EEENS5_IJS1I_SB_EEEEEEENS4_39AutoVectorizingCopyWithAssumedAlignmentILi128EEENS4_14SM90_TMA_STOREES1Z_S21_S21_EEEvvEEEEvNT_6ParamsE,"",@"SHT_CUDA_INFO"
	.sectionflags	@""
	.align	4


	//----- nvinfo : EIATTR_CUDA_API_VERSION
	.align		4
        /*0000*/ 	.byte	0x04, 0x37
        /*0002*/ 	.short	(.L_31 - .L_30)
.L_30:
        /*0004*/ 	.word	0x00000082


	//----- nvinfo : EIATTR_KPARAM_INFO
	.align		4
.L_31:
        /*0008*/ 	.byte	0x04, 0x17
        /*000a*/ 	.short	(.L_33 - .L_32)
.L_32:
        /*000c*/ 	.word	0x00000000
        /*0010*/ 	.short	0x0000
        /*0012*/ 	.short	0x0000
        /*0014*/ 	.byte	0x00, 0xf0, 0x01, 0x20


	//----- nvinfo : EIATTR_AT_ENTRY_FRAGMENTS
	.align		4
.L_33:
        /*0018*/ 	.byte	0x04, 0x4f
        /*001a*/ 	.short	(.L_35 - .L_34)


	//   ....[0]....
.L_34:
        /*001c*/ 	.word	0x00000006


	//----- nvinfo : EIATTR_RESERVED_SMEM_USED
	.align		4
.L_35:
        /*0020*/ 	.byte	0x01, 0x41
	.zero		2


	//----- nvinfo : EIATTR_SPARSE_MMA_MASK
	.align		4
        /*0024*/ 	.byte	0x03, 0x50
        /*0026*/ 	.short	0x0000


	//----- nvinfo : EIATTR_TCGEN05_1CTA_USED
	.align		4
        /*0028*/ 	.byte	0x01, 0x51
	.zero		2


	//----- nvinfo : EIATTR_MAXREG_COUNT
	.align		4
        /*002c*/ 	.byte	0x03, 0x1b
        /*002e*/ 	.short	0x00ff


	//----- nvinfo : EIATTR_NUM_BARRIERS
	.align		4
        /*0030*/ 	.byte	0x02, 0x4c
        /*0032*/ 	.byte	0x07
	.zero		1


	//----- nvinfo : EIATTR_EXTERNS
	.align		4
        /*0034*/ 	.byte	0x04, 0x0f
        /*0036*/ 	.short	(.L_37 - .L_36)


	//   ....[0]....
	.align		4
.L_36:
        /*0038*/ 	.word	index@(__assertfail)


	//----- nvinfo : EIATTR_MERCURY_ISA_VERSION
	.align		4
.L_37:
        /*003c*/ 	.byte	0x03, 0x5f
        /*003e*/ 	.short	0x0101


	//----- nvinfo : EIATTR_INT_WARP_WIDE_INSTR_OFFSETS
	.align		4
        /*0040*/ 	.byte	0x04, 0x31
        /*0042*/ 	.short	(.L_39 - .L_38)


	//   ....[0]....
.L_38:
        /*0044*/ 	.word	0x00001f00


	//   ....[1]....
        /*0048*/ 	.word	0x00003bf0


	//   ....[2]....
        /*004c*/ 	.word	0x00003c10


	//   ....[3]....
        /*0050*/ 	.word	0x00003c40


	//   ....[4]....
        /*0054*/ 	.word	0x00004580


	//   ....[5]....
        /*0058*/ 	.word	0x000045f0


	//   ....[6]....
        /*005c*/ 	.word	0x000046d0


	//   ....[7]....
        /*0060*/ 	.word	0x00004750


	//   ....[8]....
        /*0064*/ 	.word	0x00004860


	//   ....[9]....
        /*0068*/ 	.word	0x000048f0


	//   ....[10]....
        /*006c*/ 	.word	0x00004ad0


	//   ....[11]....
        /*0070*/ 	.word	0x00004c30


	//----- nvinfo : EIATTR_COOP_GROUP_MASK_REGIDS
	.align		4
.L_39:
        /*0074*/ 	.byte	0x04, 0x29
        /*0076*/ 	.short	(.L_41 - .L_40)


	//   ....[0]....
.L_40:
        /*0078*/ 	.word	0xffffffff


	//   ....[1]....
        /*007c*/ 	.word	0xffffffff


	//   ....[2]....
        /*0080*/ 	.word	0xffffffff


	//   ....[3]....
        /*0084*/ 	.word	0xffffffff


	//   ....[4]....
        /*0088*/ 	.word	0xffffffff


	//   ....[5]....
        /*008c*/ 	.word	0xffffffff


	//   ....[6]....
        /*0090*/ 	.word	0xffffffff


	//   ....[7]....
        /*0094*/ 	.word	0xffffffff


	//   ....[8]....
        /*0098*/ 	.word	0xffffffff


	//   ....[9]....
        /*009c*/ 	.word	0xffffffff


	//   ....[10]....
        /*00a0*/ 	.word	0xffffffff


	//   ....[11]....
        /*00a4*/ 	.word	0xffffffff


	//   ....[12]....
        /*00a8*/ 	.word	0xffffffff


	//----- nvinfo : EIATTR_COOP_GROUP_INSTR_OFFSETS
	.align		4
.L_41:
        /*00ac*/ 	.byte	0x04, 0x28
        /*00ae*/ 	.short	(.L_43 - .L_42)


	//   ....[0]....
.L_42:
        /*00b0*/ 	.word	0x00000090


	//   ....[1]....
        /*00b4*/ 	.word	0x000004d0


	//   ....[2]....
        /*00b8*/ 	.word	0x00000790


	//   ....[3]....
        /*00bc*/ 	.word	0x00000930


	//   ....[4]....
        /*00c0*/ 	.word	0x00000a30


	//   ....[5]....
        /*00c4*/ 	.word	0x00000ba0


	//   ....[6]....
        /*00c8*/ 	.word	0x00000d00


	//   ....[7]....
        /*00cc*/ 	.word	0x00001de0


	//   ....[8]....
        /*00d0*/ 	.word	0x000030d0


	//   ....[9]....
        /*00d4*/ 	.word	0x000032e0


	//   ....[10]....
        /*00d8*/ 	.word	0x00003310


	//   ....[11]....
        /*00dc*/ 	.word	0x00003ad0


	//   ....[12]....
        /*00e0*/ 	.word	0x00003d00


	//----- nvinfo : EIATTR_VRC_CTA_INIT_COUNT
	.align		4
.L_43:
        /*00e4*/ 	.byte	0x02, 0x4a
        /*00e6*/ 	.byte	0x80
	.zero		1


	//----- nvinfo : EIATTR_SYSCALL_OFFSETS
	.align		4
        /*00e8*/ 	.byte	0x04, 0x46
        /*00ea*/ 	.short	(.L_45 - .L_44)


	//   ....[0]....
.L_44:
        /*00ec*/ 	.word	0x000056e0


	//   ....[1]....
        /*00f0*/ 	.word	0x000057d0


	//   ....[2]....
        /*00f4*/ 	.word	0x00006140


	//   ....[3]....
        /*00f8*/ 	.word	0x00007600


	//   ....[4]....
        /*00fc*/ 	.word	0x00008a20


	//   ....[5]....
        /*0100*/ 	.word	0x00009e30


	//----- nvinfo : EIATTR_MBARRIER_INSTR_OFFSETS
	.align		4
.L_45:
        /*0104*/ 	.byte	0x04, 0x39
        /*0106*/ 	.short	(.L_47 - .L_46)


	//   ....[0]....
.L_46:
        /*0108*/ 	.word	0x000005d0
        /*010c*/ 	.word	0x000000ff
        /*0110*/ 	.word	0x00000000
        /*0114*/ 	.short	0x0100
        /*0116*/ 	.byte	0x05
	.zero		1


	//   ....[1]....
        /*0118*/ 	.word	0x000005e0
        /*011c*/ 	.word	0x000000ff
        /*0120*/ 	.word	0x00000068
        /*0124*/ 	.short	0x0100
        /*0126*/ 	.byte	0x05
	.zero		1


	//   ....[2]....
        /*0128*/ 	.word	0x000005f0
        /*012c*/ 	.word	0x000000ff
        /*0130*/ 	.word	0x00000008
        /*0134*/ 	.short	0x0100
        /*0136*/ 	.byte	0x05
	.zero		1


	//   ....[3]....
        /*0138*/ 	.word	0x00000600
        /*013c*/ 	.word	0x000000ff
        /*0140*/ 	.word	0x00000070
        /*0144*/ 	.short	0x0100
        /*0146*/ 	.byte	0x05
	.zero		1


	//   ....[4]....
        /*0148*/ 	.word	0x00000610
        /*014c*/ 	.word	0x000000ff
        /*0150*/ 	.word	0x00000010
        /*0154*/ 	.short	0x0100
        /*0156*/ 	.byte	0x05
	.zero		1


	//   ....[5]....
        /*0158*/ 	.word	0x00000620
        /*015c*/ 	.word	0x000000ff
        /*0160*/ 	.word	0x00000078
        /*0164*/ 	.short	0x0100
        /*0166*/ 	.byte	0x05
	.zero		1


	//   ....[6]....
        /*0168*/ 	.word	0x00000630
        /*016c*/ 	.word	0x000000ff
        /*0170*/ 	.word	0x00000018
        /*0174*/ 	.short	0x0100
        /*0176*/ 	.byte	0x05
	.zero		1


	//   ....[7]....
        /*0178*/ 	.word	0x00000640
        /*017c*/ 	.word	0x000000ff
        /*0180*/ 	.word	0x00000080
        /*0184*/ 	.short	0x0100
        /*0186*/ 	.byte	0x05
	.zero		1


	//   ....[8]....
        /*0188*/ 	.word	0x00000650
        /*018c*/ 	.word	0x000000ff
        /*0190*/ 	.word	0x00000020
        /*0194*/ 	.short	0x0100
        /*0196*/ 	.byte	0x05
	.zero		1


	//   ....[9]....
        /*0198*/ 	.word	0x00000660
        /*019c*/ 	.word	0x000000ff
        /*01a0*/ 	.word	0x00000088
        /*01a4*/ 	.short	0x0100
        /*01a6*/ 	.byte	0x05
	.zero		1


	//   ....[10]....
        /*01a8*/ 	.word	0x00000670
        /*01ac*/ 	.word	0x000000ff
        /*01b0*/ 	.word	0x00000028
        /*01b4*/ 	.short	0x0100
        /*01b6*/ 	.byte	0x05
	.zero		1


	//   ....[11]....
        /*01b8*/ 	.word	0x00000680
        /*01bc*/ 	.word	0x000000ff
        /*01c0*/ 	.word	0x00000090
        /*01c4*/ 	.short	0x0100
        /*01c6*/ 	.byte	0x05
	.zero		1


	//   ....[12]....
        /*01c8*/ 	.word	0x00000690
        /*01cc*/ 	.word	0x000000ff
        /*01d0*/ 	.word	0x00000030
        /*01d4*/ 	.short	0x0100
        /*01d6*/ 	.byte	0x05
	.zero		1


	//   ....[13]....
        /*01d8*/ 	.word	0x000006a0
        /*01dc*/ 	.word	0x000000ff
        /*01e0*/ 	.word	0x00000098
        /*01e4*/ 	.short	0x0100
        /*01e6*/ 	.byte	0x05
	.zero		1


	//   ....[14]....
        /*01e8*/ 	.word	0x000006b0
        /*01ec*/ 	.word	0x000000ff
        /*01f0*/ 	.word	0x00000038
        /*01f4*/ 	.short	0x0100
        /*01f6*/ 	.byte	0x05
	.zero		1


	//   ....[15]....
        /*01f8*/ 	.word	0x000006c0
        /*01fc*/ 	.word	0x000000ff
        /*0200*/ 	.word	0x000000a0
        /*0204*/ 	.short	0x0100
        /*0206*/ 	.byte	0x05
	.zero		1


	//   ....[16]....
        /*0208*/ 	.word	0x000006d0
        /*020c*/ 	.word	0x000000ff
        /*0210*/ 	.word	0x00000040
        /*0214*/ 	.short	0x0100
        /*0216*/ 	.byte	0x05
	.zero		1


	//   ....[17]....
        /*0218*/ 	.word	0x000006e0
        /*021c*/ 	.word	0x000000ff
        /*0220*/ 	.word	0x000000a8
        /*0224*/ 	.short	0x0100
        /*0226*/ 	.byte	0x05
	.zero		1


	//   ....[18]....
        /*0228*/ 	.word	0x000006f0
        /*022c*/ 	.word	0x000000ff
        /*0230*/ 	.word	0x00000048
        /*0234*/ 	.short	0x0100
        /*0236*/ 	.byte	0x05
	.zero		1


	//   ....[19]....
        /*0238*/ 	.word	0x00000700
        /*023c*/ 	.word	0x000000ff
        /*0240*/ 	.word	0x000000b0
        /*0244*/ 	.short	0x0100
        /*0246*/ 	.byte	0x05
	.zero		1


	//   ....[20]....
        /*0248*/ 	.word	0x00000710
        /*024c*/ 	.word	0x000000ff
        /*0250*/ 	.word	0x00000050
        /*0254*/ 	.short	0x0100
        /*0256*/ 	.byte	0x05
	.zero		1


	//   ....[21]....
        /*0258*/ 	.word	0x00000720
        /*025c*/ 	.word	0x000000ff
        /*0260*/ 	.word	0x000000b8
        /*0264*/ 	.short	0x0100
        /*0266*/ 	.byte	0x05
	.zero		1


	//   ....[22]....
        /*0268*/ 	.word	0x00000730
        /*026c*/ 	.word	0x000000ff
        /*0270*/ 	.word	0x00000058
        /*0274*/ 	.short	0x0100
        /*0276*/ 	.byte	0x05
	.zero		1


	//   ....[23]....
        /*0278*/ 	.word	0x00000740
        /*027c*/ 	.word	0x000000ff
        /*0280*/ 	.word	0x000000c0
        /*0284*/ 	.short	0x0100
        /*0286*/ 	.byte	0x05
	.zero		1


	//   ....[24]....
        /*0288*/ 	.word	0x00000750
        /*028c*/ 	.word	0x000000ff
        /*0290*/ 	.word	0x00000060
        /*0294*/ 	.short	0x0100
        /*0296*/ 	.byte	0x05
	.zero		1


	//   ....[25]....
        /*0298*/ 	.word	0x00000760
        /*029c*/ 	.word	0x000000ff
        /*02a0*/ 	.word	0x000000c8
        /*02a4*/ 	.short	0x0100
        /*02a6*/ 	.byte	0x05
	.zero		1


	//   ....[26]....
        /*02a8*/ 	.word	0x000008a0
        /*02ac*/ 	.word	0x000000ff
        /*02b0*/ 	.word	0x000000d0
        /*02b4*/ 	.short	0x0100
        /*02b6*/ 	.byte	0x07
	.zero		1


	//   ....[27]....
        /*02b8*/ 	.word	0x000008b0
        /*02bc*/ 	.word	0x000000ff
        /*02c0*/ 	.word	0x000000f0
        /*02c4*/ 	.short	0x0100
        /*02c6*/ 	.byte	0x07
	.zero		1


	//   ....[28]....
        /*02c8*/ 	.word	0x000008c0
        /*02cc*/ 	.word	0x000000ff
        /*02d0*/ 	.word	0x000000d8
        /*02d4*/ 	.short	0x0100
        /*02d6*/ 	.byte	0x07
	.zero		1


	//   ....[29]....
        /*02d8*/ 	.word	0x000008d0
        /*02dc*/ 	.word	0x000000ff
        /*02e0*/ 	.word	0x000000f8
        /*02e4*/ 	.short	0x0100
        /*02e6*/ 	.byte	0x07
	.zero		1


	//   ....[30]....
        /*02e8*/ 	.word	0x000008e0
        /*02ec*/ 	.word	0x000000ff
        /*02f0*/ 	.word	0x000000e0
        /*02f4*/ 	.short	0x0100
        /*02f6*/ 	.byte	0x07
	.zero		1


	//   ....[31]....
        /*02f8*/ 	.word	0x000008f0
        /*02fc*/ 	.word	0x000000ff
        /*0300*/ 	.word	0x00000100
        /*0304*/ 	.short	0x0100
        /*0306*/ 	.byte	0x07
	.zero		1


	//   ....[32]....
        /*0308*/ 	.word	0x00000900
        /*030c*/ 	.word	0x000000ff
        /*0310*/ 	.word	0x000000e8
        /*0314*/ 	.short	0x0100
        /*0316*/ 	.byte	0x07
	.zero		1


	//   ....[33]....
        /*0318*/ 	.word	0x00000910
        /*031c*/ 	.word	0x000000ff
        /*0320*/ 	.word	0x00000108
        /*0324*/ 	.short	0x0100
        /*0326*/ 	.byte	0x07
	.zero		1


	//   ....[34]....
        /*0328*/ 	.word	0x00000a00
        /*032c*/ 	.word	0x000000ff
        /*0330*/ 	.word	0x00000110
        /*0334*/ 	.short	0x0100
        /*0336*/ 	.byte	0x05
	.zero		1


	//   ....[35]....
        /*0338*/ 	.word	0x00000a10
        /*033c*/ 	.word	0x000000ff
        /*0340*/ 	.word	0x00000118
        /*0344*/ 	.short	0x0100
        /*0346*/ 	.byte	0x05
	.zero		1


	//   ....[36]....
        /*0348*/ 	.word	0x00000b50
        /*034c*/ 	.word	0x000000ff
        /*0350*/ 	.word	0x00000120
        /*0354*/ 	.short	0x0100
        /*0356*/ 	.byte	0x05
	.zero		1


	//   ....[37]....
        /*0358*/ 	.word	0x00000b60
        /*035c*/ 	.word	0x000000ff
        /*0360*/ 	.word	0x00000130
        /*0364*/ 	.short	0x0100
        /*0366*/ 	.byte	0x05
	.zero		1


	//   ....[38]....
        /*0368*/ 	.word	0x00000b70
        /*036c*/ 	.word	0x000000ff
        /*0370*/ 	.word	0x00000128
        /*0374*/ 	.short	0x0100
        /*0376*/ 	.byte	0x05
	.zero		1


	//   ....[39]....
        /*0378*/ 	.word	0x00000b80
        /*037c*/ 	.word	0x000000ff
        /*0380*/ 	.word	0x00000138
        /*0384*/ 	.short	0x0100
        /*0386*/ 	.byte	0x05
	.zero		1


	//   ....[40]....
        /*0388*/ 	.word	0x00000cb0
        /*038c*/ 	.word	0x000000ff
        /*0390*/ 	.word	0x00000140
        /*0394*/ 	.short	0x0100
        /*0396*/ 	.byte	0x07
	.zero		1


	//   ....[41]....
        /*0398*/ 	.word	0x00000cc0
        /*039c*/ 	.word	0x000000ff
        /*03a0*/ 	.word	0x00000150
        /*03a4*/ 	.short	0x0100
        /*03a6*/ 	.byte	0x07
	.zero		1


	//   ....[42]....
        /*03a8*/ 	.word	0x00000cd0
        /*03ac*/ 	.word	0x000000ff
        /*03b0*/ 	.word	0x00000148
        /*03b4*/ 	.short	0x0100
        /*03b6*/ 	.byte	0x07
	.zero		1


	//   ....[43]....
        /*03b8*/ 	.word	0x00000ce0
        /*03bc*/ 	.word	0x000000ff
        /*03c0*/ 	.word	0x00000158
        /*03c4*/ 	.short	0x0100
        /*03c6*/ 	.byte	0x07
	.zero		1


	//   ....[44]....
        /*03c8*/ 	.word	0x00000dd0
        /*03cc*/ 	.word	0x000000ff
        /*03d0*/ 	.word	0x00000160
        /*03d4*/ 	.short	0x0100
        /*03d6*/ 	.byte	0x05
	.zero		1


	//   ....[45]....
        /*03d8*/ 	.word	0x00000de0
        /*03dc*/ 	.word	0x000000ff
        /*03e0*/ 	.word	0x00000170
        /*03e4*/ 	.short	0x0100
        /*03e6*/ 	.byte	0x05
	.zero		1


	//   ....[46]....
        /*03e8*/ 	.word	0x00000df0
        /*03ec*/ 	.word	0x000000ff
        /*03f0*/ 	.word	0x00000168
        /*03f4*/ 	.short	0x0100
        /*03f6*/ 	.byte	0x05
	.zero		1


	//   ....[47]....
        /*03f8*/ 	.word	0x00000e00
        /*03fc*/ 	.word	0x000000ff
        /*0400*/ 	.word	0x00000178
        /*0404*/ 	.short	0x0100
        /*0406*/ 	.byte	0x05
	.zero		1


	//   ....[48]....
        /*0408*/ 	.word	0x000016e0
        /*040c*/ 	.word	0x00000003
        /*0410*/ 	.word	0x00000170
        /*0414*/ 	.short	0x010a
        /*0416*/ 	.byte	0xff
	.zero		1


	//   ....[49]....
        /*0418*/ 	.word	0x00001710
        /*041c*/ 	.word	0x00000003
        /*0420*/ 	.word	0x00000160
        /*0424*/ 	.short	0x0101
        /*0426*/ 	.byte	0xff
	.zero		1


	//   ....[50]....
        /*0428*/ 	.word	0x000017e0
        /*042c*/ 	.word	0x000000ff
        /*0430*/ 	.word	0x00000068
        /*0434*/ 	.short	0x010a
        /*0436*/ 	.byte	0x08
	.zero		1


	//   ....[51]....
        /*0438*/ 	.word	0x00001880
        /*043c*/ 	.word	0x000000ff
        /*0440*/ 	.word	0x00000068
        /*0444*/ 	.short	0x010a
        /*0446*/ 	.byte	0x21
	.zero		1


	//   ....[52]....
        /*0448*/ 	.word	0x000019d0
        /*044c*/ 	.word	0x000000ff
        /*0450*/ 	.word	0x00000068
        /*0454*/ 	.short	0x010a
        /*0456*/ 	.byte	0x08
	.zero		1


	//   ....[53]....
        /*0458*/ 	.word	0x00001ae0
        /*045c*/ 	.word	0x000000ff
        /*0460*/ 	.word	0x00000118
        /*0464*/ 	.short	0x0101
        /*0466*/ 	.byte	0x04
	.zero		1


	//   ....[54]....
        /*0468*/ 	.word	0x00001b00
        /*046c*/ 	.word	0x000000ff
        /*0470*/ 	.word	0x00000068
        /*0474*/ 	.short	0x010a
        /*0476*/ 	.byte	0x08
	.zero		1


	//   ....[55]....
        /*0478*/ 	.word	0x00001b80
        /*047c*/ 	.word	0x000000ff
        /*0480*/ 	.word	0x00000068
        /*0484*/ 	.short	0x010a
        /*0486*/ 	.byte	0x11
	.zero		1


	//   ....[56]....
        /*0488*/ 	.word	0x00001cd0
        /*048c*/ 	.word	0x000000ff
        /*0490*/ 	.word	0x00000068
        /*0494*/ 	.short	0x010a
        /*0496*/ 	.byte	0x08
	.zero		1


	//   ....[57]....
        /*0498*/ 	.word	0x00001e10
        /*049c*/ 	.word	0x00000002
        /*04a0*/ 	.word	0x00000120
        /*04a4*/ 	.short	0x010a
        /*04a6*/ 	.byte	0xff
	.zero		1


	//   ....[58]....
        /*04a8*/ 	.word	0x00001ed0
        /*04ac*/ 	.word	0x00000002
        /*04b0*/ 	.word	0x00000000
        /*04b4*/ 	.short	0x0101
        /*04b6*/ 	.byte	0xff
	.zero		1


	//   ....[59]....
        /*04b8*/ 	.word	0x00002430
        /*04bc*/ 	.word	0x000000ff
        /*04c0*/ 	.word	0x00000000
        /*04c4*/ 	.short	0x010a
        /*04c6*/ 	.byte	0x05
	.zero		1


	//   ....[60]....
        /*04c8*/ 	.word	0x000024c0
        /*04cc*/ 	.word	0x000000ff
        /*04d0*/ 	.word	0x00000000
        /*04d4*/ 	.short	0x010a
        /*04d6*/ 	.byte	0x05
	.zero		1


	//   ....[61]....
        /*04d8*/ 	.word	0x00002550
        /*04dc*/ 	.word	0x000000ff
        /*04e0*/ 	.word	0x00000000
        /*04e4*/ 	.short	0x010a
        /*04e6*/ 	.byte	0x05
	.zero		1


	//   ....[62]....
        /*04e8*/ 	.word	0x000025e0
        /*04ec*/ 	.word	0x000000ff
        /*04f0*/ 	.word	0x00000000
        /*04f4*/ 	.short	0x010a
        /*04f6*/ 	.byte	0x05
	.zero		1


	//   ....[63]....
        /*04f8*/ 	.word	0x00002670
        /*04fc*/ 	.word	0x000000ff
        /*0500*/ 	.word	0x00000000
        /*0504*/ 	.short	0x010a
        /*0506*/ 	.byte	0x05
	.zero		1


	//   ....[64]....
        /*0508*/ 	.word	0x00002700
        /*050c*/ 	.word	0x000000ff
        /*0510*/ 	.word	0x00000000
        /*0514*/ 	.short	0x010a
        /*0516*/ 	.byte	0x05
	.zero		1


	//   ....[65]....
        /*0518*/ 	.word	0x00002790
        /*051c*/ 	.word	0x000000ff
        /*0520*/ 	.word	0x00000000
        /*0524*/ 	.short	0x010a
        /*0526*/ 	.byte	0x05
	.zero		1


	//   ....[66]....
        /*0528*/ 	.word	0x00002820
        /*052c*/ 	.word	0x000000ff
        /*0530*/ 	.word	0x00000000
        /*0534*/ 	.short	0x010a
        /*0536*/ 	.byte	0x05
	.zero		1


	//   ....[67]....
        /*0538*/ 	.word	0x000028b0
        /*053c*/ 	.word	0x000000ff
        /*0540*/ 	.word	0x00000000
        /*0544*/ 	.short	0x010a
        /*0546*/ 	.byte	0x05
	.zero		1


	//   ....[68]....
        /*0548*/ 	.word	0x00002940
        /*054c*/ 	.word	0x000000ff
        /*0550*/ 	.word	0x00000000
        /*0554*/ 	.short	0x010a
        /*0556*/ 	.byte	0x05
	.zero		1


	//   ....[69]....
        /*0558*/ 	.word	0x000029d0
        /*055c*/ 	.word	0x000000ff
        /*0560*/ 	.word	0x00000000
        /*0564*/ 	.short	0x010a
        /*0566*/ 	.byte	0x05
	.zero		1


	//   ....[70]....
        /*0568*/ 	.word	0x00002a60
        /*056c*/ 	.word	0x000000ff
        /*0570*/ 	.word	0x00000000
        /*0574*/ 	.short	0x010a
        /*0576*/ 	.byte	0x05
	.zero		1


	//   ....[71]....
        /*0578*/ 	.word	0x00002b00
        /*057c*/ 	.word	0x00000000
        /*0580*/ 	.word	0x00000000
        /*0584*/ 	.short	0x010a
        /*0586*/ 	.byte	0xff
	.zero		1


	//   ....[72]....
        /*0588*/ 	.word	0x00002c20
        /*058c*/ 	.word	0x00000000
        /*0590*/ 	.word	0x00000160
        /*0594*/ 	.short	0x010a
        /*0596*/ 	.byte	0xff
	.zero		1


	//   ....[73]....
        /*0598*/ 	.word	0x00002c80
        /*059c*/ 	.word	0x00000004
        /*05a0*/ 	.word	0x00000000
        /*05a4*/ 	.short	0x0101
        /*05a6*/ 	.byte	0xff
	.zero		1


	//   ....[74]....
        /*05a8*/ 	.word	0x00002ca0
        /*05ac*/ 	.word	0x000000ff
        /*05b0*/ 	.word	0x00000130
        /*05b4*/ 	.short	0x010a
        /*05b6*/ 	.byte	0x05
	.zero		1


	//   ....[75]....
        /*05b8*/ 	.word	0x00002dc0
        /*05bc*/ 	.word	0x00000000
        /*05c0*/ 	.word	0x00000120
        /*05c4*/ 	.short	0x010a
        /*05c6*/ 	.byte	0xff
	.zero		1


	//   ....[76]....
        /*05c8*/ 	.word	0x00002ed0
        /*05cc*/ 	.word	0x00000000
        /*05d0*/ 	.word	0x00000000
        /*05d4*/ 	.short	0x0101
        /*05d6*/ 	.byte	0xff
	.zero		1


	//   ....[77]....
        /*05d8*/ 	.word	0x00002f60
        /*05dc*/ 	.word	0x000000ff
        /*05e0*/ 	.word	0x00000130
        /*05e4*/ 	.short	0x0106
        /*05e6*/ 	.byte	0x05
	.zero		1


	//   ....[78]....
        /*05e8*/ 	.word	0x00002f80
        /*05ec*/ 	.word	0x000000ff
        /*05f0*/ 	.word	0x00000130
        /*05f4*/ 	.short	0x010a
        /*05f6*/ 	.byte	0x05
	.zero		1


	//   ....[79]....
        /*05f8*/ 	.word	0x00003010
        /*05fc*/ 	.word	0x000000ff
        /*0600*/ 	.word	0x00000130
        /*0604*/ 	.short	0x0106
        /*0606*/ 	.byte	0x04
	.zero		1


	//   ....[80]....
        /*0608*/ 	.word	0x00003050
        /*060c*/ 	.word	0x00000000
        /*0610*/ 	.word	0x00000130
        /*0614*/ 	.short	0x010a
        /*0616*/ 	.byte	0xff
	.zero		1


	//   ....[81]....
        /*0618*/ 	.word	0x00003530
        /*061c*/ 	.word	0x00000000
        /*0620*/ 	.word	0x00000120
        /*0624*/ 	.short	0x010a
        /*0626*/ 	.byte	0xff
	.zero		1


	//   ....[82]....
        /*0628*/ 	.word	0x00003630
        /*062c*/ 	.word	0x00000003
        /*0630*/ 	.word	0x00000000
        /*0634*/ 	.short	0x0101
        /*0636*/ 	.byte	0xff
	.zero		1


	//   ....[83]....
        /*0638*/ 	.word	0x00003640
        /*063c*/ 	.word	0x000000ff
        /*0640*/ 	.word	0x00000000
        /*0644*/ 	.short	0x010a
        /*0646*/ 	.byte	0x04
	.zero		1


	//   ....[84]....
        /*0648*/ 	.word	0x00003660
        /*064c*/ 	.word	0x000000ff
        /*0650*/ 	.word	0x00000150
        /*0654*/ 	.short	0x010a
        /*0656*/ 	.byte	0x09
	.zero		1


	//   ....[85]....
        /*0658*/ 	.word	0x00003740
        /*065c*/ 	.word	0x000000ff
        /*0660*/ 	.word	0x00000000
        /*0664*/ 	.short	0x010a
        /*0666*/ 	.byte	0x07
	.zero		1


	//   ....[86]....
        /*0668*/ 	.word	0x00003870
        /*066c*/ 	.word	0x000000ff
        /*0670*/ 	.word	0x00000000
        /*0674*/ 	.short	0x010a
        /*0676*/ 	.byte	0x04
	.zero		1


	//   ....[87]....
        /*0678*/ 	.word	0x00003a20
        /*067c*/ 	.word	0x000000ff
        /*0680*/ 	.word	0x00000000
        /*0684*/ 	.short	0x010a
        /*0686*/ 	.byte	0x05
	.zero		1


	//   ....[88]....
        /*0688*/ 	.word	0x00003ab0
        /*068c*/ 	.word	0x000000ff
        /*0690*/ 	.word	0x00000000
        /*0694*/ 	.short	0x010a
        /*0696*/ 	.byte	0x07
	.zero		1


	//   ....[89]....
        /*0698*/ 	.word	0x00003f30
        /*069c*/ 	.word	0x00000000
        /*06a0*/ 	.word	0x00000120
        /*06a4*/ 	.short	0x010a
        /*06a6*/ 	.byte	0xff
	.zero		1


	//   ....[90]....
        /*06a8*/ 	.word	0x00003ff0
        /*06ac*/ 	.word	0x00000000
        /*06b0*/ 	.word	0x00000000
        /*06b4*/ 	.short	0x0101
        /*06b6*/ 	.byte	0xff
	.zero		1


	//   ....[91]....
        /*06b8*/ 	.word	0x00004310
        /*06bc*/ 	.word	0x000000ff
        /*06c0*/ 	.word	0x00000118
        /*06c4*/ 	.short	0x010a
        /*06c6*/ 	.byte	0x07
	.zero		1


	//   ....[92]....
        /*06c8*/ 	.word	0x00004500
        /*06cc*/ 	.word	0x000000ff
        /*06d0*/ 	.word	0x000000f0
        /*06d4*/ 	.short	0x010a
        /*06d6*/ 	.byte	0x07
	.zero		1


	//   ....[93]....
        /*06d8*/ 	.word	0x00004670
        /*06dc*/ 	.word	0x000000ff
        /*06e0*/ 	.word	0x000000d0
        /*06e4*/ 	.short	0x010b
        /*06e6*/ 	.byte	0x07
	.zero		1


	//   ....[94]....
        /*06e8*/ 	.word	0x00004680
        /*06ec*/ 	.word	0x000000ff
        /*06f0*/ 	.word	0x00000000
        /*06f4*/ 	.short	0x0101
        /*06f6*/ 	.byte	0x08
	.zero		1


	//   ....[95]....
        /*06f8*/ 	.word	0x000046a0
        /*06fc*/ 	.word	0x000000ff
        /*0700*/ 	.word	0x000000f8
        /*0704*/ 	.short	0x010a
        /*0706*/ 	.byte	0x07
	.zero		1


	//   ....[96]....
        /*0708*/ 	.word	0x00004800
        /*070c*/ 	.word	0x000000ff
        /*0710*/ 	.word	0x000000d8
        /*0714*/ 	.short	0x010b
        /*0716*/ 	.byte	0x07
	.zero		1


	//   ....[97]....
        /*0718*/ 	.word	0x00004810
        /*071c*/ 	.word	0x000000ff
        /*0720*/ 	.word	0x00000000
        /*0724*/ 	.short	0x0101
        /*0726*/ 	.byte	0x08
	.zero		1


	//   ....[98]....
        /*0728*/ 	.word	0x00004820
        /*072c*/ 	.word	0x000000ff
        /*0730*/ 	.word	0x00000100
        /*0734*/ 	.short	0x010a
        /*0736*/ 	.byte	0x07
	.zero		1


	//   ....[99]....
        /*0738*/ 	.word	0x000049c0
        /*073c*/ 	.word	0x000000ff
        /*0740*/ 	.word	0x000000e0
        /*0744*/ 	.short	0x010b
        /*0746*/ 	.byte	0x07
	.zero		1


	//   ....[100]....
        /*0748*/ 	.word	0x00004a30
        /*074c*/ 	.word	0x000000ff
        /*0750*/ 	.word	0x00000000
        /*0754*/ 	.short	0x0101
        /*0756*/ 	.byte	0x08
	.zero		1


	//   ....[101]....
        /*0758*/ 	.word	0x00004a60
        /*075c*/ 	.word	0x000000ff
        /*0760*/ 	.word	0x00000108
        /*0764*/ 	.short	0x010a
        /*0766*/ 	.byte	0x07
	.zero		1


	//   ....[102]....
        /*0768*/ 	.word	0x00004c70
        /*076c*/ 	.word	0x000000ff
        /*0770*/ 	.word	0x000000e8
        /*0774*/ 	.short	0x010b
        /*0776*/ 	.byte	0x07
	.zero		1


	//   ....[103]....
        /*0778*/ 	.word	0x00004c90
        /*077c*/ 	.word	0x000000ff
        /*0780*/ 	.word	0x00000000
        /*0784*/ 	.short	0x0101
        /*0786*/ 	.byte	0x0d
	.zero		1


	//   ....[104]....
        /*0788*/ 	.word	0x00004cc0
        /*078c*/ 	.word	0x000000ff
        /*0790*/ 	.word	0x000000f0
        /*0794*/ 	.short	0x010a
        /*0796*/ 	.byte	0x07
	.zero		1


	//   ....[105]....
        /*0798*/ 	.word	0x00004ce0
        /*079c*/ 	.word	0x000000ff
        /*07a0*/ 	.word	0x000000f8
        /*07a4*/ 	.short	0x010a
        /*07a6*/ 	.byte	0x07
	.zero		1


	//   ....[106]....
        /*07a8*/ 	.word	0x00004d00
        /*07ac*/ 	.word	0x000000ff
        /*07b0*/ 	.word	0x00000100
        /*07b4*/ 	.short	0x010a
        /*07b6*/ 	.byte	0x07
	.zero		1


	//   ....[107]....
        /*07b8*/ 	.word	0x00004d40
        /*07bc*/ 	.word	0x00000000
        /*07c0*/ 	.word	0x00000108
        /*07c4*/ 	.short	0x010a
        /*07c6*/ 	.byte	0xff
	.zero		1


	//   ....[108]....
        /*07c8*/ 	.word	0x000050a0
        /*07cc*/ 	.word	0x00000000
        /*07d0*/ 	.word	0x00000120
        /*07d4*/ 	.short	0x010a
        /*07d6*/ 	.byte	0xff
	.zero		1


	//   ....[109]....
        /*07d8*/ 	.word	0x000051b0
        /*07dc*/ 	.word	0x00000000
        /*07e0*/ 	.word	0x00000000
        /*07e4*/ 	.short	0x0101
        /*07e6*/ 	.byte	0xff
	.zero		1


	//   ....[110]....
        /*07e8*/ 	.word	0x00005c60
        /*07ec*/ 	.word	0x000000ff
        /*07f0*/ 	.word	0x000000d0
        /*07f4*/ 	.short	0x010a
        /*07f6*/ 	.byte	0x30
	.zero		1


	//   ....[111]....
        /*07f8*/ 	.word	0x00005d20
        /*07fc*/ 	.word	0x00000057
        /*0800*/ 	.word	0x00000140
        /*0804*/ 	.short	0x010a
        /*0806*/ 	.byte	0xff
	.zero		1


	//   ....[112]....
        /*0808*/ 	.word	0x00005e50
        /*080c*/ 	.word	0x000000ff
        /*0810*/ 	.word	0x000000d0
        /*0814*/ 	.short	0x010a
        /*0816*/ 	.byte	0x30
	.zero		1


	//   ....[113]....
        /*0818*/ 	.word	0x00006020
        /*081c*/ 	.word	0x00000057
        /*0820*/ 	.word	0x00000140
        /*0824*/ 	.short	0x010a
        /*0826*/ 	.byte	0xff
	.zero		1


	//   ....[114]....
        /*0828*/ 	.word	0x000072a0
        /*082c*/ 	.word	0x00000000
        /*0830*/ 	.word	0x00000000
        /*0834*/ 	.short	0x0101
        /*0836*/ 	.byte	0xff
	.zero		1


	//   ....[115]....
        /*0838*/ 	.word	0x000072b0
        /*083c*/ 	.word	0x00000003
        /*0840*/ 	.word	0x000000d0
        /*0844*/ 	.short	0x010a
        /*0846*/ 	.byte	0xff
	.zero		1


	//   ....[116]....
        /*0848*/ 	.word	0x00007390
        /*084c*/ 	.word	0x00000003
        /*0850*/ 	.word	0x000000d0
        /*0854*/ 	.short	0x010a
        /*0856*/ 	.byte	0xff
	.zero		1


	//   ....[117]....
        /*0858*/ 	.word	0x000086c0
        /*085c*/ 	.word	0x00000055
        /*0860*/ 	.word	0x00000000
        /*0864*/ 	.short	0x0101
        /*0866*/ 	.byte	0xff
	.zero		1


	//   ....[118]....
        /*0868*/ 	.word	0x000086e0
        /*086c*/ 	.word	0x00000000
        /*0870*/ 	.word	0x000000d0
        /*0874*/ 	.short	0x010a
        /*0876*/ 	.byte	0xff
	.zero		1


	//   ....[119]....
        /*0878*/ 	.word	0x000087b0
        /*087c*/ 	.word	0x00000000
        /*0880*/ 	.word	0x000000d0
        /*0884*/ 	.short	0x010a
        /*0886*/ 	.byte	0xff
	.zero		1


	//   ....[120]....
        /*0888*/ 	.word	0x00009ae0
        /*088c*/ 	.word	0x00000054
        /*0890*/ 	.word	0x00000000
        /*0894*/ 	.short	0x0101
        /*0896*/ 	.byte	0xff
	.zero		1


	//   ....[121]....
        /*0898*/ 	.word	0x00009b00
        /*089c*/ 	.word	0x00000003
        /*08a0*/ 	.word	0x000000d0
        /*08a4*/ 	.short	0x010a
        /*08a6*/ 	.byte	0xff
	.zero		1


	//   ....[122]....
        /*08a8*/ 	.word	0x00009bd0
        /*08ac*/ 	.word	0x00000003
        /*08b0*/ 	.word	0x000000d0
        /*08b4*/ 	.short	0x010a
        /*08b6*/ 	.byte	0xff
	.zero		1


	//   ....[123]....
        /*08b8*/ 	.word	0x00009f90
        /*08bc*/ 	.word	0x000000ff
        /*08c0*/ 	.word	0x00000000
        /*08c4*/ 	.short	0x0101
        /*08c6*/ 	.byte	0x05
	.zero		1


	//   ....[124]....
        /*08c8*/ 	.word	0x0000af50
        /*08cc*/ 	.word	0x00000000
        /*08d0*/ 	.word	0x00000000
        /*08d4*/ 	.short	0x0101
        /*08d6*/ 	.byte	0xff
	.zero		1


	//   ....[125]....
        /*08d8*/ 	.word	0x0000b1c0
        /*08dc*/ 	.word	0x000000ff
        /*08e0*/ 	.word	0x00000000
        /*08e4*/ 	.short	0x0101
        /*08e6*/ 	.byte	0x04
	.zero		1


	//   ....[126]....
        /*08e8*/ 	.word	0x0000b1e0
        /*08ec*/ 	.word	0x00000003
        /*08f0*/ 	.word	0x00000170
        /*08f4*/ 	.short	0x010a
        /*08f6*/ 	.byte	0xff
	.zero		1


	//   ....[127]....
        /*08f8*/ 	.word	0x0000b240
        /*08fc*/ 	.word	0x00000002
        /*0900*/ 	.word	0x00000068
        /*0904*/ 	.short	0x010a
        /*0906*/ 	.byte	0xff
	.zero		1


	//   ....[128]....
        /*0908*/ 	.word	0x0000b2a0
        /*090c*/ 	.word	0x00000002
        /*0910*/ 	.word	0x00000068
        /*0914*/ 	.short	0x010a
        /*0916*/ 	.byte	0xff
	.zero		1


	//   ....[129]....
        /*0918*/ 	.word	0x0000b2f0
        /*091c*/ 	.word	0x00000002
        /*0920*/ 	.word	0x00000120
        /*0924*/ 	.short	0x010a
        /*0926*/ 	.byte	0xff
	.zero		1


	//   ....[130]....
        /*0928*/ 	.word	0x0000b350
        /*092c*/ 	.word	0x00000000
        /*0930*/ 	.word	0x00000000
        /*0934*/ 	.short	0x010a
        /*0936*/ 	.byte	0xff
	.zero		1


	//   ....[131]....
        /*0938*/ 	.word	0x0000b3b0
        /*093c*/ 	.word	0x00000000
        /*0940*/ 	.word	0x00000000
        /*0944*/ 	.short	0x010a
        /*0946*/ 	.byte	0xff
	.zero		1


	//   ....[132]....
        /*0948*/ 	.word	0x0000b410
        /*094c*/ 	.word	0x00000000
        /*0950*/ 	.word	0x00000000
        /*0954*/ 	.short	0x010a
        /*0956*/ 	.byte	0xff
	.zero		1


	//   ....[133]....
        /*0958*/ 	.word	0x0000b470
        /*095c*/ 	.word	0x00000000
        /*0960*/ 	.word	0x00000000
        /*0964*/ 	.short	0x010a
        /*0966*/ 	.byte	0xff
	.zero		1


	//   ....[134]....
        /*0968*/ 	.word	0x0000b4d0
        /*096c*/ 	.word	0x00000000
        /*0970*/ 	.word	0x00000000
        /*0974*/ 	.short	0x010a
        /*0976*/ 	.byte	0xff
	.zero		1


	//   ....[135]....
        /*0978*/ 	.word	0x0000b530
        /*097c*/ 	.word	0x00000000
        /*0980*/ 	.word	0x00000000
        /*0984*/ 	.short	0x010a
        /*0986*/ 	.byte	0xff
	.zero		1


	//   ....[136]....
        /*0988*/ 	.word	0x0000b590
        /*098c*/ 	.word	0x00000000
        /*0990*/ 	.word	0x00000000
        /*0994*/ 	.short	0x010a
        /*0996*/ 	.byte	0xff
	.zero		1


	//   ....[137]....
        /*0998*/ 	.word	0x0000b5f0
        /*099c*/ 	.word	0x00000000
        /*09a0*/ 	.word	0x00000000
        /*09a4*/ 	.short	0x010a
        /*09a6*/ 	.byte	0xff
	.zero		1


	//   ....[138]....
        /*09a8*/ 	.word	0x0000b650
        /*09ac*/ 	.word	0x00000000
        /*09b0*/ 	.word	0x00000000
        /*09b4*/ 	.short	0x010a
        /*09b6*/ 	.byte	0xff
	.zero		1


	//   ....[139]....
        /*09b8*/ 	.word	0x0000b6b0
        /*09bc*/ 	.word	0x00000000
        /*09c0*/ 	.word	0x00000000
        /*09c4*/ 	.short	0x010a
        /*09c6*/ 	.byte	0xff
	.zero		1


	//   ....[140]....
        /*09c8*/ 	.word	0x0000b710
        /*09cc*/ 	.word	0x00000000
        /*09d0*/ 	.word	0x00000000
        /*09d4*/ 	.short	0x010a
        /*09d6*/ 	.byte	0xff
	.zero		1


	//   ....[141]....
        /*09d8*/ 	.word	0x0000b770
        /*09dc*/ 	.word	0x00000000
        /*09e0*/ 	.word	0x00000000
        /*09e4*/ 	.short	0x010a
        /*09e6*/ 	.byte	0xff
	.zero		1


	//   ....[142]....
        /*09e8*/ 	.word	0x0000b7c0
        /*09ec*/ 	.word	0x00000000
        /*09f0*/ 	.word	0x00000160
        /*09f4*/ 	.short	0x010a
        /*09f6*/ 	.byte	0xff
	.zero		1


	//   ....[143]....
        /*09f8*/ 	.word	0x0000b820
        /*09fc*/ 	.word	0x00000000
        /*0a00*/ 	.word	0x00000130
        /*0a04*/ 	.short	0x010a
        /*0a06*/ 	.byte	0xff
	.zero		1


	//   ....[144]....
        /*0a08*/ 	.word	0x0000b870
        /*0a0c*/ 	.word	0x00000000
        /*0a10*/ 	.word	0x00000120
        /*0a14*/ 	.short	0x010a
        /*0a16*/ 	.byte	0xff
	.zero		1


	//   ....[145]....
        /*0a18*/ 	.word	0x0000b8d0
        /*0a1c*/ 	.word	0x00000000
        /*0a20*/ 	.word	0x00000130
        /*0a24*/ 	.short	0x010a
        /*0a26*/ 	.byte	0xff
	.zero		1


	//   ....[146]....
        /*0a28*/ 	.word	0x0000b920
        /*0a2c*/ 	.word	0x00000000
        /*0a30*/ 	.word	0x00000120
        /*0a34*/ 	.short	0x010a
        /*0a36*/ 	.byte	0xff
	.zero		1


	//   ....[147]....
        /*0a38*/ 	.word	0x0000b980
        /*0a3c*/ 	.word	0x00000003
        /*0a40*/ 	.word	0x00000150
        /*0a44*/ 	.short	0x010a
        /*0a46*/ 	.byte	0xff
	.zero		1


	//   ....[148]....
        /*0a48*/ 	.word	0x0000b9e0
        /*0a4c*/ 	.word	0x00000000
        /*0a50*/ 	.word	0x00000000
        /*0a54*/ 	.short	0x010a
        /*0a56*/ 	.byte	0xff
	.zero		1


	//   ....[149]....
        /*0a58*/ 	.word	0x0000ba40
        /*0a5c*/ 	.word	0x00000000
        /*0a60*/ 	.word	0x00000000
        /*0a64*/ 	.short	0x010a
        /*0a66*/ 	.byte	0xff
	.zero		1


	//   ....[150]....
        /*0a68*/ 	.word	0x0000baa0
        /*0a6c*/ 	.word	0x00000000
        /*0a70*/ 	.word	0x00000000
        /*0a74*/ 	.short	0x010a
        /*0a76*/ 	.byte	0xff
	.zero		1


	//   ....[151]....
        /*0a78*/ 	.word	0x0000baf0
        /*0a7c*/ 	.word	0x00000000
        /*0a80*/ 	.word	0x00000120
        /*0a84*/ 	.short	0x010a
        /*0a86*/ 	.byte	0xff
	.zero		1


	//   ....[152]....
        /*0a88*/ 	.word	0x0000bb50
        /*0a8c*/ 	.word	0x00000000
        /*0a90*/ 	.word	0x00000118
        /*0a94*/ 	.short	0x010a
        /*0a96*/ 	.byte	0xff
	.zero		1


	//   ....[153]....
        /*0a98*/ 	.word	0x0000bbb0
        /*0a9c*/ 	.word	0x00000003
        /*0aa0*/ 	.word	0x000000f0
        /*0aa4*/ 	.short	0x010a
        /*0aa6*/ 	.byte	0xff
	.zero		1


	//   ....[154]....
        /*0aa8*/ 	.word	0x0000bc10
        /*0aac*/ 	.word	0x00000003
        /*0ab0*/ 	.word	0x000000f8
        /*0ab4*/ 	.short	0x010a
        /*0ab6*/ 	.byte	0xff
	.zero		1


	//   ....[155]....
        /*0ab8*/ 	.word	0x0000bc70
        /*0abc*/ 	.word	0x00000003
        /*0ac0*/ 	.word	0x00000100
        /*0ac4*/ 	.short	0x010a
        /*0ac6*/ 	.byte	0xff
	.zero		1


	//   ....[156]....
        /*0ac8*/ 	.word	0x0000bcd0
        /*0acc*/ 	.word	0x00000003
        /*0ad0*/ 	.word	0x00000108
        /*0ad4*/ 	.short	0x010a
        /*0ad6*/ 	.byte	0xff
	.zero		1


	//   ....[157]....
        /*0ad8*/ 	.word	0x0000bd30
        /*0adc*/ 	.word	0x00000000
        /*0ae0*/ 	.word	0x000000f0
        /*0ae4*/ 	.short	0x010a
        /*0ae6*/ 	.byte	0xff
	.zero		1


	//   ....[158]....
        /*0ae8*/ 	.word	0x0000bd90
        /*0aec*/ 	.word	0x00000000
        /*0af0*/ 	.word	0x000000f8
        /*0af4*/ 	.short	0x010a
        /*0af6*/ 	.byte	0xff
	.zero		1


	//   ....[159]....
        /*0af8*/ 	.word	0x0000bdf0
        /*0afc*/ 	.word	0x00000000
        /*0b00*/ 	.word	0x00000100
        /*0b04*/ 	.short	0x010a
        /*0b06*/ 	.byte	0xff
	.zero		1


	//   ....[160]....
        /*0b08*/ 	.word	0x0000be40
        /*0b0c*/ 	.word	0x00000000
        /*0b10*/ 	.word	0x00000120
        /*0b14*/ 	.short	0x010a
        /*0b16*/ 	.byte	0xff
	.zero		1


	//   ....[161]....
        /*0b18*/ 	.word	0x0000bea0
        /*0b1c*/ 	.word	0x00000003
        /*0b20*/ 	.word	0x000000d0
        /*0b24*/ 	.short	0x010a
        /*0b26*/ 	.byte	0xff
	.zero		1


	//   ....[162]....
        /*0b28*/ 	.word	0x0000bef0
        /*0b2c*/ 	.word	0x00000057
        /*0b30*/ 	.word	0x00000140
        /*0b34*/ 	.short	0x010a
        /*0b36*/ 	.byte	0xff
	.zero		1


	//   ....[163]....
        /*0b38*/ 	.word	0x0000bf40
        /*0b3c*/ 	.word	0x00000003
        /*0b40*/ 	.word	0x000000d0
        /*0b44*/ 	.short	0x010a
        /*0b46*/ 	.byte	0xff
	.zero		1


	//   ....[164]....
        /*0b48*/ 	.word	0x0000bf90
        /*0b4c*/ 	.word	0x00000000
        /*0b50*/ 	.word	0x000000d0
        /*0b54*/ 	.short	0x010a
        /*0b56*/ 	.byte	0xff
	.zero		1


	//   ....[165]....
        /*0b58*/ 	.word	0x0000bfe0
        /*0b5c*/ 	.word	0x00000003
        /*0b60*/ 	.word	0x000000d0
        /*0b64*/ 	.short	0x010a
        /*0b66*/ 	.byte	0xff
	.zero		1


	//----- nvinfo : EIATTR_NUM_MBARRIERS
	.align		4
.L_47:
        /*0b68*/ 	.byte	0x03, 0x38
        /*0b6a*/ 	.short	0x0030


	//----- nvinfo : EIATTR_EXIT_INSTR_OFFSETS
	.align		4
        /*0b6c*/ 	.byte	0x04, 0x1c
        /*0b6e*/ 	.short	(.L_49 - .L_48)


	//   ....[0]....
.L_48:
        /*0b70*/ 	.word	0x00002b30


	//   ....[1]....
        /*0b74*/ 	.word	0x00003020


	//   ....[2]....
        /*0b78*/ 	.word	0x00003080


	//   ....[3]....
        /*0b7c*/ 	.word	0x00003d10


	//   ....[4]....
        /*0b80*/ 	.word	0x00004d70


	//   ....[5]....
        /*0b84*/ 	.word	0x00004db0


	//   ....[6]....
        /*0b88*/ 	.word	0x0000b0b0


	//   ....[7]....
        /*0b8c*/ 	.word	0x0000b130


	//   ....[8]....
        /*0b90*/ 	.word	0x0000b160


	//   ....[9]....
        /*0b94*/ 	.word	0x0000b1d0


	//----- nvinfo : EIATTR_MAX_THREADS
	.align		4
.L_49:
        /*0b98*/ 	.byte	0x04, 0x05
        /*0b9a*/ 	.short	(.L_51 - .L_50)
.L_50:
        /*0b9c*/ 	.word	0x00000100
        /*0ba0*/ 	.word	0x00000001
        /*0ba4*/ 	.word	0x00000001


	//----- nvinfo : EIATTR_CRS_STACK_SIZE
	.align		4
.L_51:
        /*0ba8*/ 	.byte	0x04, 0x1e
        /*0baa*/ 	.short	(.L_53 - .L_52)
.L_52:
        /*0bac*/ 	.word	0x00000000


	//----- nvinfo : EIATTR_CBANK_PARAM_SIZE
	.align		4
.L_53:
        /*0bb0*/ 	.byte	0x03, 0x19
        /*0bb2*/ 	.short	0x0800


	//----- nvinfo : EIATTR_PARAM_CBANK
	.align		4
        /*0bb4*/ 	.byte	0x04, 0x0a
        /*0bb6*/ 	.short	(.L_55 - .L_54)
	.align		4
.L_54:
        /*0bb8*/ 	.word	index@(.nv.constant0._ZN7cutlass13device_kernelINS_4gemm6kernel13GemmUniversalIN4cute5tupleIJiiiiEEENS1_10collective13CollectiveMmaINS1_35MainloopSm100TmaUmmaWarpSpecializedILi13ELi2ELi2ENS5_IJNS4_1CILi1EEESB_SB_EEEEENS5_IJNSA_ILi128EEENSA_ILi256EEENSA_ILi16EEEEEENS_6half_tENS5_IJlSB_lEEESI_SJ_NS4_8TiledMMAINS4_8MMA_AtomIJNS4_20SM100_MMA_F16BF16_SSISI_SI_fLi128ELi256ELNS4_4UMMA5MajorE0ELSO_0ELNSN_7ScaleInE0ELSP_0EEEEEENS4_6LayoutISC_NS5_IJNSA_ILi0EEEST_ST_EEEEENS5_IJNS4_10UnderscoreESW_SW_EEEEENS4_13SM90_TMA_LOADENS4_14ComposedLayoutINS4_7SwizzleILi1ELi4ELi3EEENS4_18smem_ptr_flag_bitsILi16EEENSS_INS5_IJNSA_ILi8EEESG_EEENS5_IJSG_SB_EEEEEEEvNS4_8identityESZ_S19_vS1A_EENS_8epilogue10collective18CollectiveEpilogueINS1C_23Sm100TmaWarpSpecializedILi4ELi2ELi64ELb1ELb0EEEJSH_NS5_IJNSS_ISE_SB_EENSS_INSA_ILi64EEESB_EEEEESI_SJ_SI_SJ_NS1C_6fusion15FusionCallbacksIS1G_NS1L_17LinearCombinationISI_fSI_fLNS_15FloatRoundStyleE2EEESH_S1K_JEEENS4_5SM1004TMEM4LOAD26SM100_TMEM_LOAD_32dp32b64xESZ_NS10_INS11_ILi3ELi4ELi3EEES14_NSS_INS5_IJS15_S1I_EEENS5_IJS1I_SB_EEEEEEENS4_39AutoVectorizingCopyWithAssumedAlignmentILi128EEENS4_14SM90_TMA_STOREES1Z_S21_S21_EEEvvEEEEvNT_6ParamsE)
        /*0bbc*/ 	.short	0x0380
        /*0bbe*/ 	.short	0x0800


	//----- nvinfo : EIATTR_SW_WAR
	.align		4
.L_55:
        /*0bc0*/ 	.byte	0x04, 0x36
        /*0bc2*/ 	.short	(.L_57 - .L_56)
.L_56:
        /*0bc4*/ 	.word	0x00000008
.L_57:


//--------------------- .nv.callgraph             --------------------------
	.section	.nv.callgraph,"",@"SHT_CUDA_CALLGRAPH"
	.align	4
	.sectionentsize	8
	.align		4
        /*0000*/ 	.word	0x00000000
	.align		4
        /*0004*/ 	.word	0xffffffff
	.align		4
        /*0008*/ 	.word	index@(_ZN7cutlass13device_kernelINS_4gemm6kernel13GemmUniversalIN4cute5tupleIJiiiiEEENS1_10collective13CollectiveMmaINS1_35MainloopSm100TmaUmmaWarpSpecializedILi13ELi2ELi2ENS5_IJNS4_1CILi1EEESB_SB_EEEEENS5_IJNSA_ILi128EEENSA_ILi256EEENSA_ILi16EEEEEENS_6half_tENS5_IJlSB_lEEESI_SJ_NS4_8TiledMMAINS4_8MMA_AtomIJNS4_20SM100_MMA_F16BF16_SSISI_SI_fLi128ELi256ELNS4_4UMMA5MajorE0ELSO_0ELNSN_7ScaleInE0ELSP_0EEEEEENS4_6LayoutISC_NS5_IJNSA_ILi0EEEST_ST_EEEEENS5_IJNS4_10UnderscoreESW_SW_EEEEENS4_13SM90_TMA_LOADENS4_14ComposedLayoutINS4_7SwizzleILi1ELi4ELi3EEENS4_18smem_ptr_flag_bitsILi16EEENSS_INS5_IJNSA_ILi8EEESG_EEENS5_IJSG_SB_EEEEEEEvNS4_8identityESZ_S19_vS1A_EENS_8epilogue10collective18CollectiveEpilogueINS1C_23Sm100TmaWarpSpecializedILi4ELi2ELi64ELb1ELb0EEEJSH_NS5_IJNSS_ISE_SB_EENSS_INSA_ILi64EEESB_EEEEESI_SJ_SI_SJ_NS1C_6fusion15FusionCallbacksIS1G_NS1L_17LinearCombinationISI_fSI_fLNS_15FloatRoundStyleE2EEESH_S1K_JEEENS4_5SM1004TMEM4LOAD26SM100_TMEM_LOAD_32dp32b64xESZ_NS10_INS11_ILi3ELi4ELi3EEES14_NSS_INS5_IJS15_S1I_EEENS5_IJS1I_SB_EEEEEEENS4_39AutoVectorizingCopyWithAssumedAlignmentILi128EEENS4_14SM90_TMA_STOREES1Z_S21_S21_EEEvvEEEEvNT_6ParamsE)
	.align		4
        /*000c*/ 	.word	index@(__assertfail)
	.align		4
        /*0010*/ 	.word	0x00000000
	.align		4
        /*0014*/ 	.word	0xfffffffe
	.align		4
        /*0018*/ 	.word	0x00000000
	.align		4
        /*001c*/ 	.word	0xfffffffd
	.align		4
        /*0020*/ 	.word	0x00000000
	.align		4
        /*0024*/ 	.word	0xfffffffc


//--------------------- .nv.constant4             --------------------------
	.section	.nv.constant4,"a",@progbits
	.align	8
	.align		8
.nv.constant4:
        /*0000*/ 	.dword	__assertfail
	.align		8
        /*0008*/ 	.dword	__unnamed_1
	.align		8
        /*0010*/ 	.dword	__unnamed_2
	.align		8
        /*0018*/ 	.dword	_ZN39_INTERNAL_5302b462_4_k_cu_aa94a93e_93194cuda3std3__45__cpo5beginE
	.align		8
        /*0020*/ 	.dword	_ZN39_INTERNAL_5302b462_4_k_cu_aa94a93e_93194cuda3std3__45__cpo3endE
	.align		8
        /*0028*/ 	.dword	_ZN39_INTERNAL_5302b462_4_k_cu_aa94a93e_93194cuda3std3__45__cpo6cbeginE
	.align		8
        /*0030*/ 	.dword	_ZN39_INTERNAL_5302b462_4_k_cu_aa94a93e_93194cuda3std3__45__cpo4cendE
	.align		8
        /*0038*/ 	.dword	_ZN39_INTERNAL_5302b462_4_k_cu_aa94a93e_93194cuda3std3__441_GLOBAL__N__5302b462_4_k_cu_aa94a93e_93196ignoreE
	.align		8
        /*0040*/ 	.dword	_ZN39_INTERNAL_5302b462_4_k_cu_aa94a93e_93194cuda3std3__419piecewise_constructE
	.align		8
        /*0048*/ 	.dword	_ZN39_INTERNAL_5302b462_4_k_cu_aa94a93e_93194cuda3std3__48in_placeE
	.align		8
        /*0050*/ 	.dword	_ZN39_INTERNAL_5302b462_4_k_cu_aa94a93e_93194cuda3std6ranges3__45__cpo4swapE
	.align		8
        /*0058*/ 	.dword	_ZN39_INTERNAL_5302b462_4_k_cu_aa94a93e_93194cuda3std6ranges3__45__cpo9iter_moveE
	.align		8
        /*0060*/ 	.dword	_ZN39_INTERNAL_5302b462_4_k_cu_aa94a93e_93194cute7productE
	.align		8
        /*0068*/ 	.dword	_ZN39_INTERNAL_5302b462_4_k_cu_aa94a93e_93194cute1_E
	.align		8
        /*0070*/ 	.dword	$str$25
	.align		8
        /*0078*/ 	.dword	$str$26
	.align		8
        /*0080*/ 	.dword	$str$27
	.align		8
        /*0088*/ 	.dword	$str$28


//--------------------- .text._ZN7cutlass13device_kernelINS_4gemm6kernel13GemmUniversalIN4cute5tupleIJiiiiEEENS1_10collective13CollectiveMmaINS1_35MainloopSm100TmaUmmaWarpSpecializedILi13ELi2ELi2ENS5_IJNS4_1CILi1EEESB_SB_EEEEENS5_IJNSA_ILi128EEENSA_ILi256EEENSA_ILi16EEEEEENS_6half_tENS5_IJlSB_lEEESI_SJ_NS4_8TiledMMAINS4_8MMA_AtomIJNS4_20SM100_MMA_F16BF16_SSISI_SI_fLi128ELi256ELNS4_4UMMA5MajorE0ELSO_0ELNSN_7ScaleInE0ELSP_0EEEEEENS4_6LayoutISC_NS5_IJNSA_ILi0EEEST_ST_EEEEENS5_IJNS4_10UnderscoreESW_SW_EEEEENS4_13SM90_TMA_LOADENS4_14ComposedLayoutINS4_7SwizzleILi1ELi4ELi3EEENS4_18smem_ptr_flag_bitsILi16EEENSS_INS5_IJNSA_ILi8EEESG_EEENS5_IJSG_SB_EEEEEEEvNS4_8identityESZ_S19_vS1A_EENS_8epilogue10collective18CollectiveEpilogueINS1C_23Sm100TmaWarpSpecializedILi4ELi2ELi64ELb1ELb0EEEJSH_NS5_IJNSS_ISE_SB_EENSS_INSA_ILi64EEESB_EEEEESI_SJ_SI_SJ_NS1C_6fusion15FusionCallbacksIS1G_NS1L_17LinearCombinationISI_fSI_fLNS_15FloatRoundStyleE2EEESH_S1K_JEEENS4_5SM1004TMEM4LOAD26SM100_TMEM_LOAD_32dp32b64xESZ_NS10_INS11_ILi3ELi4ELi3EEES14_NSS_INS5_IJS15_S1I_EEENS5_IJS1I_SB_EEEEEEENS4_39AutoVectorizingCopyWithAssumedAlignmentILi128EEENS4_14SM90_TMA_STOREES1Z_S21_S21_EEEvvEEEEvNT_6ParamsE --------------------------
	.section	.text._ZN7cutlass13device_kernelINS_4gemm6kernel13GemmUniversalIN4cute5tupleIJiiiiEEENS1_10collective13CollectiveMmaINS1_35MainloopSm100TmaUmmaWarpSpecializedILi13ELi2ELi2ENS5_IJNS4_1CILi1EEESB_SB_EEEEENS5_IJNSA_ILi128EEENSA_ILi256EEENSA_ILi16EEEEEENS_6half_tENS5_IJlSB_lEEESI_SJ_NS4_8TiledMMAINS4_8MMA_AtomIJNS4_20SM100_MMA_F16BF16_SSISI_SI_fLi128ELi256ELNS4_4UMMA5MajorE0ELSO_0ELNSN_7ScaleInE0ELSP_0EEEEEENS4_6LayoutISC_NS5_IJNSA_ILi0EEEST_ST_EEEEENS5_IJNS4_10UnderscoreESW_SW_EEEEENS4_13SM90_TMA_LOADENS4_14ComposedLayoutINS4_7SwizzleILi1ELi4ELi3EEENS4_18smem_ptr_flag_bitsILi16EEENSS_INS5_IJNSA_ILi8EEESG_EEENS5_IJSG_SB_EEEEEEEvNS4_8identityESZ_S19_vS1A_EENS_8epilogue10collective18CollectiveEpilogueINS1C_23Sm100TmaWarpSpecializedILi4ELi2ELi64ELb1ELb0EEEJSH_NS5_IJNSS_ISE_SB_EENSS_INSA_ILi64EEESB_EEEEESI_SJ_SI_SJ_NS1C_6fusion15FusionCallbacksIS1G_NS1L_17LinearCombinationISI_fSI_fLNS_15FloatRoundStyleE2EEESH_S1K_JEEENS4_5SM1004TMEM4LOAD26SM100_TMEM_LOAD_32dp32b64xESZ_NS10_INS11_ILi3ELi4ELi3EEES14_NSS_INS5_IJS15_S1I_EEENS5_IJS1I_SB_EEEEEEENS4_39AutoVectorizingCopyWithAssumedAlignmentILi128EEENS4_14SM90_TMA_STOREES1Z_S21_S21_EEEvvEEEEvNT_6ParamsE,"ax",@progbits
	.align	128
.text._ZN7cutlass13device_kernelINS_4gemm6kernel13GemmUniversalIN4cute5tupleIJiiiiEEENS1_10collective13CollectiveMmaINS1_35MainloopSm100TmaUmmaWarpSpecializedILi13ELi2ELi2ENS5_IJNS4_1CILi1EEESB_SB_EEEEENS5_IJNSA_ILi128EEENSA_ILi256EEENSA_ILi16EEEEEENS_6half_tENS5_IJlSB_lEEESI_SJ_NS4_8TiledMMAINS4_8MMA_AtomIJNS4_20SM100_MMA_F16BF16_SSISI_SI_fLi128ELi256ELNS4_4UMMA5MajorE0ELSO_0ELNSN_7ScaleInE0ELSP_0EEEEEENS4_6LayoutISC_NS5_IJNSA_ILi0EEEST_ST_EEEEENS5_IJNS4_10UnderscoreESW_SW_EEEEENS4_13SM90_TMA_LOADENS4_14ComposedLayoutINS4_7SwizzleILi1ELi4ELi3EEENS4_18smem_ptr_flag_bitsILi16EEENSS_INS5_IJNSA_ILi8EEESG_EEENS5_IJSG_SB_EEEEEEEvNS4_8identityESZ_S19_vS1A_EENS_8epilogue10collective18CollectiveEpilogueINS1C_23Sm100TmaWarpSpecializedILi4ELi2ELi64ELb1ELb0EEEJSH_NS5_IJNSS_ISE_SB_EENSS_INSA_ILi64EEESB_EEEEESI_SJ_SI_SJ_NS1C_6fusion15FusionCallbacksIS1G_NS1L_17LinearCombinationISI_fSI_fLNS_15FloatRoundStyleE2EEESH_S1K_JEEENS4_5SM1004TMEM4LOAD26SM100_TMEM_LOAD_32dp32b64xESZ_NS10_INS11_ILi3ELi4ELi3EEES14_NSS_INS5_IJS15_S1I_EEENS5_IJS1I_SB_EEEEEEENS4_39AutoVectorizingCopyWithAssumedAlignmentILi128EEENS4_14SM90_TMA_STOREES1Z_S21_S21_EEEvvEEEEvNT_6ParamsE:
        .type           _ZN7cutlass13device_kernelINS_4gemm6kernel13GemmUniversalIN4cute5tupleIJiiiiEEENS1_10collective13CollectiveMmaINS1_35MainloopSm100TmaUmmaWarpSpecializedILi13ELi2ELi2ENS5_IJNS4_1CILi1EEESB_SB_EEEEENS5_IJNSA_ILi128EEENSA_ILi256EEENSA_ILi16EEEEEENS_6half_tENS5_IJlSB_lEEESI_SJ_NS4_8TiledMMAINS4_8MMA_AtomIJNS4_20SM100_MMA_F16BF16_SSISI_SI_fLi128ELi256ELNS4_4UMMA5MajorE0ELSO_0ELNSN_7ScaleInE0ELSP_0EEEEEENS4_6LayoutISC_NS5_IJNSA_ILi0EEEST_ST_EEEEENS5_IJNS4_10UnderscoreESW_SW_EEEEENS4_13SM90_TMA_LOADENS4_14ComposedLayoutINS4_7SwizzleILi1ELi4ELi3EEENS4_18smem_ptr_flag_bitsILi16EEENSS_INS5_IJNSA_ILi8EEESG_EEENS5_IJSG_SB_EEEEEEEvNS4_8identityESZ_S19_vS1A_EENS_8epilogue10collective18CollectiveEpilogueINS1C_23Sm100TmaWarpSpecializedILi4ELi2ELi64ELb1ELb0EEEJSH_NS5_IJNSS_ISE_SB_EENSS_INSA_ILi64EEESB_EEEEESI_SJ_SI_SJ_NS1C_6fusion15FusionCallbacksIS1G_NS1L_17LinearCombinationISI_fSI_fLNS_15FloatRoundStyleE2EEESH_S1K_JEEENS4_5SM1004TMEM4LOAD26SM100_TMEM_LOAD_32dp32b64xESZ_NS10_INS11_ILi3ELi4ELi3EEES14_NSS_INS5_IJS15_S1I_EEENS5_IJS1I_SB_EEEEEEENS4_39AutoVectorizingCopyWithAssumedAlignmentILi128EEENS4_14SM90_TMA_STOREES1Z_S21_S21_EEEvvEEEEvNT_6ParamsE,@function
        .size           _ZN7cutlass13device_kernelINS_4gemm6kernel13GemmUniversalIN4cute5tupleIJiiiiEEENS1_10collective13CollectiveMmaINS1_35MainloopSm100TmaUmmaWarpSpecializedILi13ELi2ELi2ENS5_IJNS4_1CILi1EEESB_SB_EEEEENS5_IJNSA_ILi128EEENSA_ILi256EEENSA_ILi16EEEEEENS_6half_tENS5_IJlSB_lEEESI_SJ_NS4_8TiledMMAINS4_8MMA_AtomIJNS4_20SM100_MMA_F16BF16_SSISI_SI_fLi128ELi256ELNS4_4UMMA5MajorE0ELSO_0ELNSN_7ScaleInE0ELSP_0EEEEEENS4_6LayoutISC_NS5_IJNSA_ILi0EEEST_ST_EEEEENS5_IJNS4_10UnderscoreESW_SW_EEEEENS4_13SM90_TMA_LOADENS4_14ComposedLayoutINS4_7SwizzleILi1ELi4ELi3EEENS4_18smem_ptr_flag_bitsILi16EEENSS_INS5_IJNSA_ILi8EEESG_EEENS5_IJSG_SB_EEEEEEEvNS4_8identityESZ_S19_vS1A_EENS_8epilogue10collective18CollectiveEpilogueINS1C_23Sm100TmaWarpSpecializedILi4ELi2ELi64ELb1ELb0EEEJSH_NS5_IJNSS_ISE_SB_EENSS_INSA_ILi64EEESB_EEEEESI_SJ_SI_SJ_NS1C_6fusion15FusionCallbacksIS1G_NS1L_17LinearCombinationISI_fSI_fLNS_15FloatRoundStyleE2EEESH_S1K_JEEENS4_5SM1004TMEM4LOAD26SM100_TMEM_LOAD_32dp32b64xESZ_NS10_INS11_ILi3ELi4ELi3EEES14_NSS_INS5_IJS15_S1I_EEENS5_IJS1I_SB_EEEEEEENS4_39AutoVectorizingCopyWithAssumedAlignmentILi128EEENS4_14SM90_TMA_STOREES1Z_S21_S21_EEEvvEEEEvNT_6ParamsE,(.L_x_198 - _ZN7cutlass13device_kernelINS_4gemm6kernel13GemmUniversalIN4cute5tupleIJiiiiEEENS1_10collective13CollectiveMmaINS1_35MainloopSm100TmaUmmaWarpSpecializedILi13ELi2ELi2ENS5_IJNS4_1CILi1EEESB_SB_EEEEENS5_IJNSA_ILi128EEENSA_ILi256EEENSA_ILi16EEEEEENS_6half_tENS5_IJlSB_lEEESI_SJ_NS4_8TiledMMAINS4_8MMA_AtomIJNS4_20SM100_MMA_F16BF16_SSISI_SI_fLi128ELi256ELNS4_4UMMA5MajorE0ELSO_0ELNSN_7ScaleInE0ELSP_0EEEEEENS4_6LayoutISC_NS5_IJNSA_ILi0EEEST_ST_EEEEENS5_IJNS4_10UnderscoreESW_SW_EEEEENS4_13SM90_TMA_LOADENS4_14ComposedLayoutINS4_7SwizzleILi1ELi4ELi3EEENS4_18smem_ptr_flag_bitsILi16EEENSS_INS5_IJNSA_ILi8EEESG_EEENS5_IJSG_SB_EEEEEEEvNS4_8identityESZ_S19_vS1A_EENS_8epilogue10collective18CollectiveEpilogueINS1C_23Sm100TmaWarpSpecializedILi4ELi2ELi64ELb1ELb0EEEJSH_NS5_IJNSS_ISE_SB_EENSS_INSA_ILi64EEESB_EEEEESI_SJ_SI_SJ_NS1C_6fusion15FusionCallbacksIS1G_NS1L_17LinearCombinationISI_fSI_fLNS_15FloatRoundStyleE2EEESH_S1K_JEEENS4_5SM1004TMEM4LOAD26SM100_TMEM_LOAD_32dp32b64xESZ_NS10_INS11_ILi3ELi4ELi3EEES14_NSS_INS5_IJS15_S1I_EEENS5_IJS1I_SB_EEEEEEENS4_39AutoVectorizingCopyWithAssumedAlignmentILi128EEENS4_14SM90_TMA_STOREES1Z_S21_S21_EEEvvEEEEvNT_6ParamsE)
        .other          _ZN7cutlass13device_kernelINS_4gemm6kernel13GemmUniversalIN4cute5tupleIJiiiiEEENS1_10collective13CollectiveMmaINS1_35MainloopSm100TmaUmmaWarpSpecializedILi13ELi2ELi2ENS5_IJNS4_1CILi1EEESB_SB_EEEEENS5_IJNSA_ILi128EEENSA_ILi256EEENSA_ILi16EEEEEENS_6half_tENS5_IJlSB_lEEESI_SJ_NS4_8TiledMMAINS4_8MMA_AtomIJNS4_20SM100_MMA_F16BF16_SSISI_SI_fLi128ELi256ELNS4_4UMMA5MajorE0ELSO_0ELNSN_7ScaleInE0ELSP_0EEEEEENS4_6LayoutISC_NS5_IJNSA_ILi0EEEST_ST_EEEEENS5_IJNS4_10UnderscoreESW_SW_EEEEENS4_13SM90_TMA_LOADENS4_14ComposedLayoutINS4_7SwizzleILi1ELi4ELi3EEENS4_18smem_ptr_flag_bitsILi16EEENSS_INS5_IJNSA_ILi8EEESG_EEENS5_IJSG_SB_EEEEEEEvNS4_8identityESZ_S19_vS1A_EENS_8epilogue10collective18CollectiveEpilogueINS1C_23Sm100TmaWarpSpecializedILi4ELi2ELi64ELb1ELb0EEEJSH_NS5_IJNSS_ISE_SB_EENSS_INSA_ILi64EEESB_EEEEESI_SJ_SI_SJ_NS1C_6fusion15FusionCallbacksIS1G_NS1L_17LinearCombinationISI_fSI_fLNS_15FloatRoundStyleE2EEESH_S1K_JEEENS4_5SM1004TMEM4LOAD26SM100_TMEM_LOAD_32dp32b64xESZ_NS10_INS11_ILi3ELi4ELi3EEES14_NSS_INS5_IJS15_S1I_EEENS5_IJS1I_SB_EEEEEEENS4_39AutoVectorizingCopyWithAssumedAlignmentILi128EEENS4_14SM90_TMA_STOREES1Z_S21_S21_EEEvvEEEEvNT_6ParamsE,@"STO_CUDA_ENTRY STV_DEFAULT"
_ZN7cutlass13device_kernelINS_4gemm6kernel13GemmUniversalIN4cute5tupleIJiiiiEEENS1_10collective13CollectiveMmaINS1_35MainloopSm100TmaUmmaWarpSpecializedILi13ELi2ELi2ENS5_IJNS4_1CILi1EEESB_SB_EEEEENS5_IJNSA_ILi128EEENSA_ILi256EEENSA_ILi16EEEEEENS_6half_tENS5_IJlSB_lEEESI_SJ_NS4_8TiledMMAINS4_8MMA_AtomIJNS4_20SM100_MMA_F16BF16_SSISI_SI_fLi128ELi256ELNS4_4UMMA5MajorE0ELSO_0ELNSN_7ScaleInE0ELSP_0EEEEEENS4_6LayoutISC_NS5_IJNSA_ILi0EEEST_ST_EEEEENS5_IJNS4_10UnderscoreESW_SW_EEEEENS4_13SM90_TMA_LOADENS4_14ComposedLayoutINS4_7SwizzleILi1ELi4ELi3EEENS4_18smem_ptr_flag_bitsILi16EEENSS_INS5_IJNSA_ILi8EEESG_EEENS5_IJSG_SB_EEEEEEEvNS4_8identityESZ_S19_vS1A_EENS_8epilogue10collective18CollectiveEpilogueINS1C_23Sm100TmaWarpSpecializedILi4ELi2ELi64ELb1ELb0EEEJSH_NS5_IJNSS_ISE_SB_EENSS_INSA_ILi64EEESB_EEEEESI_SJ_SI_SJ_NS1C_6fusion15FusionCallbacksIS1G_NS1L_17LinearCombinationISI_fSI_fLNS_15FloatRoundStyleE2EEESH_S1K_JEEENS4_5SM1004TMEM4LOAD26SM100_TMEM_LOAD_32dp32b64xESZ_NS10_INS11_ILi3ELi4ELi3EEES14_NSS_INS5_IJS15_S1I_EEENS5_IJS1I_SB_EEEEEEENS4_39AutoVectorizingCopyWithAssumedAlignmentILi128EEENS4_14SM90_TMA_STOREES1Z_S21_S21_EEEvvEEEEvNT_6ParamsE:
[----:B------:R-:W1:Y:S01]  /*0000*/  LDC R1, c[0x0][0x37c] ;  /* 0x0000df00ff017b82 */ /* 0x000e620000000800 */
[----:B------:R-:W2:Y:S01]  /*0010*/  S2R R170, SR_TID.X ;  /* 0x0000000000aa7919 */ /* 0x000ea20000002100 */
[----:B------:R-:W3:Y:S01]  /*0020*/  LDCU.64 UR4, c[0x0][0x890] ;  /* 0x00011200ff0477ac */ /* 0x000ee20008000a00 */
[----:B------:R-:W-:Y:S02]  /*0030*/  PRMT R155, RZ, 0x7610, R155 ;  /* 0x00007610ff9b7816 */ /* 0x000fe4000000009b */
[----:B------:R-:W-:Y:S01]  /*0040*/  ELECT P5, URZ, PT ;  /* 0x0000000000ff782f */ /* 0x000fe200038a0000 */
[----:B------:R-:W4:Y:S01]  /*0050*/  LDCU.64 UR46, c[0x0][0x358] ;  /* 0x00006b00ff2e77ac */ /* 0x000f220008000a00 */
[----:B---3--:R-:W-:-:S04]  /*0060*/  UISETP.NE.U32.AND UP0, UPT, UR4, URZ, UPT ;  /* 0x000000ff0400728c */ /* 0x008fc8000bf05070 */
[----:B------:R-:W-:Y:S01]  /*0070*/  UISETP.NE.AND.EX UP0, UPT, UR5, URZ, UPT, UP0 ;  /* 0x000000ff0500728c */ /* 0x000fe2000bf05300 */
[----:B--2---:R-:W-:-:S05]  /*0080*/  SHF.R.U32.HI R162, RZ, 0x5, R170 ;  /* 0x00000005ffa27819 */ /* 0x004fca00000116aa */
[----:B------:R-:W2:Y:S02]  /*0090*/  SHFL.IDX PT, R0, R162, RZ, 0x1f ;  /* 0x00001fffa2007589 */ /* 0x000ea400000e0000 */
[----:B--2---:R-:W-:Y:S01]  /*00a0*/  R2UR UR8, R0 ;  /* 0x00000000000872ca */ /* 0x004fe200000e0000 */
[----:B-1--4-:R-:W-:-:S14]  /*00b0*/  BRA.U UP0, `(.L_x_0) ;  /* 0x00000001002c7547 */ /* 0x012fdc000b800000 */
[----:B------:R-:W1:Y:S02]  /*00c0*/  LDCU.64 UR6, c[0x0][0x888] ;  /* 0x00011100ff0677ac */ /* 0x000e640008000a00 */
[----:B-1----:R-:W-:-:S04]  /*00d0*/  UISETP.NE.U32.AND UP0, UPT, UR6, URZ, UPT ;  /* 0x000000ff0600728c */ /* 0x002fc8000bf05070 */
[----:B------:R-:W-:-:S09]  /*00e0*/  UISETP.NE.AND.EX UP0, UPT, UR7, URZ, UPT, UP0 ;  /* 0x000000ff0700728c */ /* 0x000fd2000bf05300 */
[----:B------:R-:W-:Y:S05]  /*00f0*/  BRA.U !UP0, `(.L_x_1) ;  /* 0x0000000108107547 */ /* 0x000fea000b800000 */
[----:B------:R-:W1:Y:S02]  /*0100*/  LDC.64 R2, c[0x0][0x888] ;  /* 0x00022200ff027b82 */ /* 0x000e640000000a00 */
[----:B-1----:R1:W5:Y:S01]  /*0110*/  LDG.E R81, desc[UR46][R2.64] ;  /* 0x0000002e02517981 */ /* 0x002362000c1e1900 */
[----:B------:R-:W-:Y:S01]  /*0120*/  HFMA2 R155, -RZ, RZ, 0, 5.9604644775390625e-08 ;  /* 0x00000001ff9b7431 */ /* 0x000fe200000001ff */
[----:B------:R-:W-:Y:S05]  /*0130*/  BRA `(.L_x_0) ;  /* 0x00000000000c7947 */ /* 0x000fea0003800000 */
.L_x_1:
[----:B------:R-:W1:Y:S01]  /*0140*/  LDCU UR6, c[0x0][0x880] ;  /* 0x00011000ff0677ac */ /* 0x000e620008000800 */
[----:B------:R-:W-:Y:S01]  /*0150*/  HFMA2 R155, -RZ, RZ, 0, 5.9604644775390625e-08 ;  /* 0x00000001ff9b7431 */ /* 0x000fe200000001ff */
[----:B-1----:R-:W-:-:S07]  /*0160*/  MOV R81, UR6 ;  /* 0x0000000600517c02 */ /* 0x002fce0008000f00 */
.L_x_0:
[----:B------:R-:W2:Y:S02]  /*0170*/  LDCU.64 UR6, c[0x0][0x8b0] ;  /* 0x00011600ff0677ac */ /* 0x000ea40008000a00 */
[----:B--2---:R-:W-:-:S04]  /*0180*/  UISETP.NE.U32.AND UP0, UPT, UR6, URZ, UPT ;  /* 0x000000ff0600728c */ /* 0x004fc8000bf05070 */
[----:B------:R-:W-:-:S09]  /*0190*/  UISETP.NE.AND.EX UP0, UPT, UR7, URZ, UPT, UP0 ;  /* 0x000000ff0700728c */ /* 0x000fd2000bf05300 */
[----:B------:R-:W-:Y:S05]  /*01a0*/  BRA.U UP0, `(.L_x_2) ;  /* 0x0000000100247547 */ /* 0x000fea000b800000 */
[----:B------:R-:W2:Y:S02]  /*01b0*/  LDCU.64 UR6, c[0x0][0x8a8] ;  /* 0x00011500ff0677ac */ /* 0x000ea40008000a00 */
[----:B--2---:R-:W-:-:S04]  /*01c0*/  UISETP.NE.U32.AND UP0, UPT, UR6, URZ, UPT ;  /* 0x000000ff0600728c */ /* 0x004fc8000bf05070 */
[----:B------:R-:W-:-:S09]  /*01d0*/  UISETP.NE.AND.EX UP0, UPT, UR7, URZ, UPT, UP0 ;  /* 0x000000ff0700728c */ /* 0x000fd2000bf05300 */
[----:B------:R-:W-:Y:S05]  /*01e0*/  BRA.U !UP0, `(.L_x_3) ;  /* 0x00000001080c7547 */ /* 0x000fea000b800000 */
[----:B------:R-:W2:Y:S02]  /*01f0*/  LDC.64 R78, c[0x0][0x8a8] ;  /* 0x00022a00ff4e7b82 */ /* 0x000ea40000000a00 */
[----:B--2---:R2:W5:Y:S01]  /*0200*/  LDG.E R78, desc[UR46][R78.64] ;  /* 0x0000002e4e4e7981 */ /* 0x004562000c1e1900 */
[----:B------:R-:W-:Y:S05]  /*0210*/  BRA `(.L_x_2) ;  /* 0x0000000000087947 */ /* 0x000fea0003800000 */
.L_x_3:
[----:B------:R-:W2:Y:S02]  /*0220*/  LDCU UR6, c[0x0][0x8a0] ;  /* 0x00011400ff0677ac */ /* 0x000ea40008000800 */
[----:B--2---:R-:W-:Y:S02]  /*0230*/  MOV R78, UR6 ;  /* 0x00000006004e7c02 */ /* 0x004fe40008000f00 */
.L_x_2:
[----:B------:R-:W-:Y:S01]  /*0240*/  IMAD.U32 R0, RZ, RZ, UR8 ;  /* 0x00000008ff007e24 */ /* 0x000fe2000f8e00ff */
[----:B------:R-:W-:Y:S04]  /*0250*/  BSSY.RECONVERGENT B0, `(.L_x_4) ;  /* 0x000000c000007945 */ /* 0x000fe80003800200 */
[C---:B------:R-:W-:Y:S02]  /*0260*/  ISETP.NE.OR P1, PT, R0.reuse, 0x1, !P5 ;  /* 0x000000010000780c */ /* 0x040fe40006f25670 */
[----:B------:R-:W-:-:S11]  /*0270*/  ISETP.NE.OR P0, PT, R0, 0x3, !P5 ;  /* 0x000000030000780c */ /* 0x000fd60006f05670 */
[----:B------:R-:W-:Y:S05]  /*0280*/  @P1 BRA `(.L_x_5) ;  /* 0x0000000000201947 */ /* 0x000fea0003800000 */
[----:B------:R-:W3:Y:S02]  /*0290*/  LDCU.64 UR6, c[0x0][0x348] ;  /* 0x00006900ff0677ac */ /* 0x000ee40008000a00 */
[----:B---3--:R-:W-:Y:S02]  /*02a0*/  UIADD3 UR10, UP1, UPT, UR6, 0x80, URZ ;  /* 0x00000080060a7890 */ /* 0x008fe4000ff3e0ff */
[----:B------:R-:W-:Y:S02]  /*02b0*/  UIADD3 UR6, UP0, UPT, UR6, 0x180, URZ ;  /* 0x0000018006067890 */ /* 0x000fe4000ff1e0ff */
[----:B------:R-:W-:Y:S02]  /*02c0*/  UIADD3.X UR11, UPT, UPT, URZ, UR7, URZ, UP1, !UPT ;  /* 0x00000007ff0b7290 */ /* 0x000fe40008ffe4ff */
[----:B------:R-:W-:-:S07]  /*02d0*/  UIADD3.X UR7, UPT, UPT, URZ, UR7, URZ, UP0, !UPT ;  /* 0x00000007ff077290 */ /* 0x000fce00087fe4ff */
[----:B------:R3:W-:Y:S02]  /*02e0*/  UTMACCTL.PF [UR10] ;  /* 0x000000000a0079b9 */ /* 0x0007e40008040000 */
[----:B------:R3:W-:Y:S02]  /*02f0*/  UTMACCTL.PF [UR6] ;  /* 0x00000000060079b9 */ /* 0x0007e40008040000 */
[----:B---3--:R-:W-:Y:S01]  /*0300*/  NOP ;  /* 0x0000000000007918 */ /* 0x008fe20000000000 */
.L_x_5:
[----:B------:R-:W-:Y:S05]  /*0310*/  BSYNC.RECONVERGENT B0 ;  /* 0x0000000000007941 */ /* 0x000fea0003800200 */
.L_x_4:
[----:B------:R-:W-:Y:S04]  /*0320*/  BSSY.RECONVERGENT B0, `(.L_x_6) ;  /* 0x000000a000007945 */ /* 0x000fe80003800200 */
        /* <DEDUP_REMOVED lines=9> */
.L_x_7:
[----:B------:R-:W-:Y:S05]  /*03c0*/  BSYNC.RECONVERGENT B0 ;  /* 0x0000000000007941 */ /* 0x000fea0003800200 */
.L_x_6:
[----:B------:R-:W3:Y:S01]  /*03d0*/  LDCU.64 UR6, c[0x0][0x888] ;  /* 0x00011100ff0677ac */ /* 0x000ee20008000a00 */
[----:B------:R-:W-:Y:S02]  /*03e0*/  UISETP.EQ.U32.AND UP1, UPT, UR4, URZ, UPT ;  /* 0x000000ff0400728c */ /* 0x000fe4000bf22070 */
[----:B------:R-:W-:Y:S02]  /*03f0*/  UPLOP3.LUT UP2, UPT, UPT, UPT, UPT, 0x80, 0x8 ;  /* 0x000000000008789c */ /* 0x000fe40003f4f070 */
[----:B---3--:R-:W-:-:S04]  /*0400*/  UISETP.NE.U32.AND UP0, UPT, UR6, URZ, UPT ;  /* 0x000000ff0600728c */ /* 0x008fc8000bf05070 */
[----:B------:R-:W-:-:S04]  /*0410*/  UISETP.NE.AND.EX UP0, UPT, UR7, URZ, UPT, UP0 ;  /* 0x000000ff0700728c */ /* 0x000fc8000bf05300 */
[----:B------:R-:W-:-:S04]  /*0420*/  UISETP.EQ.OR.EX UP3, UPT, UR5, URZ, !UP0, UP1 ;  /* 0x000000ff0500728c */ /* 0x000fc8000c762710 */
[----:B------:R-:W-:-:S05]  /*0430*/  UP2UR UR50, UPR, URZ, 0x8 ;  /* 0x00000008ff327883 */ /* 0x000fca0008000000 */
[----:B------:R-:W-:Y:S07]  /*0440*/  BRA.U !UP3, `(.L_x_8) ;  /* 0x000000010b207547 */ /* 0x000fee000b800000 */
[----:B------:R-:W-:Y:S01]  /*0450*/  UISETP.NE.U32.AND UP2, UPT, UR4, URZ, UPT ;  /* 0x000000ff0400728c */ /* 0x000fe2000bf45070 */
[----:B-----5:R-:W-:Y:S01]  /*0460*/  FSETP.NEU.AND P0, PT, R81, RZ, PT ;  /* 0x000000ff5100720b */ /* 0x020fe20003f0d000 */
[----:B------:R-:W-:Y:S02]  /*0470*/  USEL UR4, URZ, 0xffffffff, UP0 ;  /* 0xffffffffff047887 */ /* 0x000fe40008000000 */
[----:B------:R-:W-:-:S10]  /*0480*/  UISETP.NE.AND.EX UP2, UPT, UR5, URZ, UPT, UP2 ;  /* 0x000000ff0500728c */ /* 0x000fd4000bf45320 */
[----:B------:R-:W-:Y:S01]  /*0490*/  VOTEU.ANY UP1, P0 ;  /* 0x0000000000ff7886 */ /* 0x000fe20000020100 */
[----:B------:R-:W-:-:S04]  /*04a0*/  @!UP2 USEL UR4, URZ, 0xffffffff, UP1 ;  /* 0xffffffffff04a887 */ /* 0x000fc80008800000 */
[----:B------:R-:W-:-:S04]  /*04b0*/  ULOP3.LUT UR4, UR4, 0x1, URZ, 0xc0, !UPT ;  /* 0x0000000104047892 */ /* 0x000fc8000f8ec0ff */
[----:B------:R-:W-:-:S11]  /*04c0*/  UISETP.NE.U32.AND UP2, UPT, UR4, 0x1, UPT ;  /* 0x000000010400788c */ /* 0x000fd6000bf45070 */
.L_x_8:
[----:B-1----:R-:W1:Y:S01]  /*04d0*/  SHFL.IDX PT, R2, R162, RZ, 0x1f ;  /* 0x00001fffa2027589 */ /* 0x002e6200000e0000 */
[----:B------:R-:W-:-:S04]  /*04e0*/  UISETP.NE.AND UP1, UPT, UR8, 0x2, UPT ;  /* 0x000000020800788c */ /* 0x000fc8000bf25270 */
[----:B------:R-:W-:Y:S01]  /*04f0*/  USEL UR6, URZ, 0x1, UP1 ;  /* 0x00000001ff067887 */ /* 0x000fe20008800000 */
[----:B-1----:R-:W-:-:S13]  /*0500*/  ISETP.NE.AND P0, PT, R2, RZ, PT ;  /* 0x000000ff0200720c */ /* 0x002fda0003f05270 */
[----:B------:R-:W-:Y:S05]  /*0510*/  @P0 BRA `(.L_x_9) ;  /* 0x00000000009c0947 */ /* 0x000fea0003800000 */
[----:B------:R-:W-:Y:S01]  /*0520*/  ELECT P0, URZ, PT ;  /* 0x0000000000ff782f */ /* 0x000fe20003800000 */
[----:B------:R-:W-:-:S12]  /*0530*/  BSSY.RECONVERGENT B0, `(.L_x_9) ;  /* 0x0000025000007945 */ /* 0x000fd80003800200 */
[----:B------:R-:W-:Y:S05]  /*0540*/  @!P0 BRA `(.L_x_10) ;  /* 0x00000000008c8947 */ /* 0x000fea0003800000 */
[----:B------:R-:W1:Y:S01]  /*0550*/  S2UR UR5, SR_CgaCtaId ;  /* 0x00000000000579c3 */ /* 0x000e620000008800 */
[----:B------:R-:W-:Y:S01]  /*0560*/  UMOV UR7, 0x400 ;  /* 0x0000040000077882 */ /* 0x000fe20000000000 */
[----:B------:R-:W-:Y:S02]  /*0570*/  UMOV UR4, 0x1 ;  /* 0x0000000100047882 */ /* 0x000fe40000000000 */
[----:B------:R-:W-:-:S04]  /*0580*/  UIADD3 UR10, UPT, UPT, -UR4, 0x100000, URZ ;  /* 0x00100000040a7890 */ /* 0x000fc8000fffe1ff */
[----:B------:R-:W-:Y:S02]  /*0590*/  USHF.L.U32 UR11, UR10, 0xb, URZ ;  /* 0x0000000b0a0b7899 */ /* 0x000fe400080006ff */
[----:B------:R-:W-:Y:S02]  /*05a0*/  USHF.L.U32 UR10, UR10, 0x1, URZ ;  /* 0x000000010a0a7899 */ /* 0x000fe400080006ff */
[----:B-1----:R-:W-:Y:S01]  /*05b0*/  ULEA UR5, UR5, UR7, 0x18 ;  /* 0x0000000705057291 */ /* 0x002fe2000f8ec0ff */
[----:B------:R-:W1:Y:S11]  /*05c0*/  FENCE.VIEW.ASYNC.S ;  /* 0x00000000000073c6 */ /* 0x000e760000000000 */
[----:B-1----:R1:W3:Y:S01]  /*05d0*/  SYNCS.EXCH.64 URZ, [UR5], UR10 ;  /* 0x0000000a05ff75b2 */ /* 0x0022e20008000100 */
[----:B------:R1:W4:Y:S01]  /*05e0*/  SYNCS.EXCH.64 URZ, [UR5+0x68], UR10 ;  /* 0x0000680a05ff75b2 */ /* 0x0003220008000100 */
[----:B------:R1:W1:Y:S01]  /*05f0*/  SYNCS.EXCH.64 URZ, [UR5+0x8], UR10 ;  /* 0x0000080a05ff75b2 */ /* 0x0002620008000100 */
        /* <DEDUP_REMOVED lines=23> */
[----:B---34-:R-:W-:Y:S01]  /*0770*/  NOP ;  /* 0x0000000000007918 */ /* 0x018fe20000000000 */
.L_x_10:
[----:B-1----:R-:W-:Y:S05]  /*0780*/  BSYNC.RECONVERGENT B0 ;  /* 0x0000000000007941 */ /* 0x002fea0003800200 */
.L_x_9:
[----:B------:R-:W1:Y:S01]  /*0790*/  SHFL.IDX PT, R2, R162, RZ, 0x1f ;  /* 0x00001fffa2027589 */ /* 0x000e6200000e0000 */
[----:B------:R-:W-:Y:S01]  /*07a0*/  NOP ;  /* 0x0000000000007918 */ /* 0x000fe20000000000 */
[----:B-1----:R-:W-:-:S13]  /*07b0*/  ISETP.NE.AND P0, PT, R2, 0x1, PT ;  /* 0x000000010200780c */ /* 0x002fda0003f05270 */
[----:B------:R-:W-:Y:S05]  /*07c0*/  @P0 BRA `(.L_x_11) ;  /* 0x0000000000580947 */ /* 0x000fea0003800000 */
[----:B------:R-:W1:Y:S01]  /*07d0*/  S2UR UR7, SR_CgaCtaId ;  /* 0x00000000000779c3 */ /* 0x000e620000008800 */
[----:B------:R-:W-:Y:S01]  /*07e0*/  UMOV UR9, 0x400 ;  /* 0x0000040000097882 */ /* 0x000fe20000000000 */
[----:B------:R-:W-:Y:S01]  /*07f0*/  UMOV UR5, 0x20 ;  /* 0x0000002000057882 */ /* 0x000fe20000000000 */
[----:B------:R-:W-:Y:S01]  /*0800*/  UMOV UR4, 0x80 ;  /* 0x0000008000047882 */ /* 0x000fe20000000000 */
[----:B------:R-:W-:-:S04]  /*0810*/  UIADD3 UR10, UPT, UPT, -UR5, 0x100000, URZ ;  /* 0x00100000050a7890 */ /* 0x000fc8000fffe1ff */
[----:B------:R-:W-:Y:S02]  /*0820*/  USHF.L.U32 UR11, UR10, 0xb, URZ ;  /* 0x0000000b0a0b7899 */ /* 0x000fe400080006ff */
[----:B------:R-:W-:Y:S02]  /*0830*/  USHF.L.U32 UR10, UR10, 0x1, URZ ;  /* 0x000000010a0a7899 */ /* 0x000fe400080006ff */
[----:B------:R-:W-:-:S04]  /*0840*/  UIADD3 UR4, UPT, UPT, -UR4, 0x100000, URZ ;  /* 0x0010000004047890 */ /* 0x000fc8000fffe1ff */
[----:B------:R-:W-:Y:S02]  /*0850*/  USHF.L.U32 UR5, UR4, 0xb, URZ ;  /* 0x0000000b04057899 */ /* 0x000fe400080006ff */
[----:B------:R-:W-:Y:S01]  /*0860*/  USHF.L.U32 UR4, UR4, 0x1, URZ ;  /* 0x0000000104047899 */ /* 0x000fe200080006ff */
[----:B------:R-:W-:Y:S01]  /*0870*/  ELECT P0, URZ, PT ;  /* 0x0000000000ff782f */ /* 0x000fe20003800000 */
[----:B-1----:R-:W-:Y:S01]  /*0880*/  ULEA UR7, UR7, UR9, 0x18 ;  /* 0x0000000907077291 */ /* 0x002fe2000f8ec0ff */
[----:B------:R-:W1:Y:S11]  /*0890*/  FENCE.VIEW.ASYNC.S ;  /* 0x00000000000073c6 */ /* 0x000e760000000000 */
[----:B-1----:R1:W3:Y:S01]  /*08a0*/  SYNCS.EXCH.64 URZ, [UR7+0xd0], UR10 ;  /* 0x0000d00a07ff75b2 */ /* 0x0022e20008000100 */
[----:B------:R1:W4:Y:S01]  /*08b0*/  SYNCS.EXCH.64 URZ, [UR7+0xf0], UR4 ;  /* 0x0000f00407ff75b2 */ /* 0x0003220008000100 */
[----:B------:R1:W1:Y:S01]  /*08c0*/  SYNCS.EXCH.64 URZ, [UR7+0xd8], UR10 ;  /* 0x0000d80a07ff75b2 */ /* 0x0002620008000100 */
[----:B------:R1:W1:Y:S01]  /*08d0*/  SYNCS.EXCH.64 URZ, [UR7+0xf8], UR4 ;  /* 0x0000f80407ff75b2 */ /* 0x0002620008000100 */
[----:B------:R1:W1:Y:S01]  /*08e0*/  SYNCS.EXCH.64 URZ, [UR7+0xe0], UR10 ;  /* 0x0000e00a07ff75b2 */ /* 0x0002620008000100 */
[----:B------:R1:W1:Y:S01]  /*08f0*/  SYNCS.EXCH.64 URZ, [UR7+0x100], UR4 ;  /* 0x0001000407ff75b2 */ /* 0x0002620008000100 */
[----:B------:R1:W1:Y:S01]  /*0900*/  SYNCS.EXCH.64 URZ, [UR7+0xe8], UR10 ;  /* 0x0000e80a07ff75b2 */ /* 0x0002620008000100 */
[----:B------:R1:W1:Y:S01]  /*0910*/  SYNCS.EXCH.64 URZ, [UR7+0x108], UR4 ;  /* 0x0001080407ff75b2 */ /* 0x0002620008000100 */
[----:B------:R-:W-:Y:S01]  /*0920*/  NOP ;  /* 0x0000000000007918 */ /* 0x000fe20000000000 */
.L_x_11:
[----:B------:R-:W2:Y:S01]  /*0930*/  SHFL.IDX PT, R2, R162, RZ, 0x1f ;  /* 0x00001fffa2027589 */ /* 0x000ea200000e0000 */
[----:B------:R-:W-:Y:S01]  /*0940*/  NOP ;  /* 0x0000000000007918 */ /* 0x000fe20000000000 */
[----:B--2---:R-:W-:-:S13]  /*0950*/  ISETP.NE.AND P0, PT, R2, 0x3, PT ;  /* 0x000000030200780c */ /* 0x004fda0003f05270 */
[----:B------:R-:W-:Y:S05]  /*0960*/  @P0 BRA `(.L_x_12) ;  /* 0x0000000000300947 */ /* 0x000fea0003800000 */
[----:B-1----:R-:W1:Y:S01]  /*0970*/  S2UR UR5, SR_CgaCtaId ;  /* 0x00000000000579c3 */ /* 0x002e620000008800 */
[----:B------:R-:W-:Y:S01]  /*0980*/  UMOV UR7, 0x400 ;  /* 0x0000040000077882 */ /* 0x000fe20000000000 */
[----:B------:R-:W-:Y:S01]  /*0990*/  UMOV UR4, 0x20 ;  /* 0x0000002000047882 */ /* 0x000fe20000000000 */
[----:B------:R-:W-:Y:S01]  /*09a0*/  ELECT P0, URZ, PT ;  /* 0x0000000000ff782f */ /* 0x000fe20003800000 */
[----:B------:R-:W-:-:S04]  /*09b0*/  UIADD3 UR10, UPT, UPT, -UR4, 0x100000, URZ ;  /* 0x00100000040a7890 */ /* 0x000fc8000fffe1ff */
[----:B------:R-:W-:Y:S02]  /*09c0*/  USHF.L.U32 UR11, UR10, 0xb, URZ ;  /* 0x0000000b0a0b7899 */ /* 0x000fe400080006ff */
[----:B------:R-:W-:Y:S02]  /*09d0*/  USHF.L.U32 UR10, UR10, 0x1, URZ ;  /* 0x000000010a0a7899 */ /* 0x000fe400080006ff */
[----:B-1----:R-:W-:Y:S01]  /*09e0*/  ULEA UR5, UR5, UR7, 0x18 ;  /* 0x0000000705057291 */ /* 0x002fe2000f8ec0ff */
[----:B------:R-:W1:Y:S11]  /*09f0*/  FENCE.VIEW.ASYNC.S ;  /* 0x00000000000073c6 */ /* 0x000e760000000000 */
[----:B-1----:R2:W1:Y:S01]  /*0a00*/  SYNCS.EXCH.64 URZ, [UR5+0x110], UR10 ;  /* 0x0001100a05ff75b2 */ /* 0x0024620008000100 */
[----:B------:R2:W1:Y:S02]  /*0a10*/  SYNCS.EXCH.64 URZ, [UR5+0x118], UR10 ;  /* 0x0001180a05ff75b2 */ /* 0x0004640008000100 */
[----:B--2---:R-:W-:Y:S01]  /*0a20*/  NOP ;  /* 0x0000000000007918 */ /* 0x004fe20000000000 */
.L_x_12:
[----:B------:R-:W2:Y:S01]  /*0a30*/  SHFL.IDX PT, R2, R162, RZ, 0x1f ;  /* 0x00001fffa2027589 */ /* 0x000ea200000e0000 */
[----:B------:R-:W-:Y:S01]  /*0a40*/  NOP ;  /* 0x0000000000007918 */ /* 0x000fe20000000000 */
[----:B--2---:R-:W-:-:S13]  /*0a50*/  ISETP.NE.AND P0, PT, R2, 0x4, PT ;  /* 0x000000040200780c */ /* 0x004fda0003f05270 */
[----:B------:R-:W-:Y:S05]  /*0a60*/  @P0 BRA `(.L_x_13) ;  /* 0x00000000004c0947 */ /* 0x000fea0003800000 */
[----:B-1----:R-:W1:Y:S01]  /*0a70*/  S2UR UR5, SR_CgaCtaId ;  /* 0x00000000000579c3 */ /* 0x002e620000008800 */
[----:B------:R-:W-:Y:S01]  /*0a80*/  UMOV UR9, 0x100 ;  /* 0x0000010000097882 */ /* 0x000fe20000000000 */
[----:B------:R-:W-:Y:S01]  /*0a90*/  UMOV UR7, 0x400 ;  /* 0x0000040000077882 */ /* 0x000fe20000000000 */
[----:B------:R-:W-:Y:S01]  /*0aa0*/  USEL UR9, UR9, 0xe0, UP2 ;  /* 0x000000e009097887 */ /* 0x000fe20009000000 */
[----:B------:R-:W-:Y:S01]  /*0ab0*/  UMOV UR4, 0x1 ;  /* 0x0000000100047882 */ /* 0x000fe20000000000 */
[----:B------:R-:W-:Y:S01]  /*0ac0*/  ELECT P0, URZ, PT ;  /* 0x0000000000ff782f */ /* 0x000fe20003800000 */
[----:B------:R-:W-:-:S04]  /*0ad0*/  UIADD3 UR10, UPT, UPT, -UR4, 0x100000, URZ ;  /* 0x00100000040a7890 */ /* 0x000fc8000fffe1ff */
[----:B------:R-:W-:Y:S02]  /*0ae0*/  USHF.L.U32 UR11, UR10, 0xb, URZ ;  /* 0x0000000b0a0b7899 */ /* 0x000fe400080006ff */
[----:B------:R-:W-:Y:S02]  /*0af0*/  USHF.L.U32 UR10, UR10, 0x1, URZ ;  /* 0x000000010a0a7899 */ /* 0x000fe400080006ff */
[----:B------:R-:W-:-:S04]  /*0b00*/  UIADD3 UR12, UPT, UPT, -UR9, 0x100000, URZ ;  /* 0x00100000090c7890 */ /* 0x000fc8000fffe1ff */
[----:B------:R-:W-:Y:S02]  /*0b10*/  USHF.L.U32 UR13, UR12, 0xb, URZ ;  /* 0x0000000b0c0d7899 */ /* 0x000fe400080006ff */
[----:B------:R-:W-:Y:S02]  /*0b20*/  USHF.L.U32 UR12, UR12, 0x1, URZ ;  /* 0x000000010c0c7899 */ /* 0x000fe400080006ff */
[----:B-1----:R-:W-:Y:S01]  /*0b30*/  ULEA UR5, UR5, UR7, 0x18 ;  /* 0x0000000705057291 */ /* 0x002fe2000f8ec0ff */
[----:B------:R-:W1:Y:S11]  /*0b40*/  FENCE.VIEW.ASYNC.S ;  /* 0x00000000000073c6 */ /* 0x000e760000000000 */
[----:B-1----:R2:W1:Y:S01]  /*0b50*/  SYNCS.EXCH.64 URZ, [UR5+0x120], UR10 ;  /* 0x0001200a05ff75b2 */ /* 0x0024620008000100 */
[----:B------:R2:W1:Y:S01]  /*0b60*/  SYNCS.EXCH.64 URZ, [UR5+0x130], UR12 ;  /* 0x0001300c05ff75b2 */ /* 0x0004620008000100 */
[----:B------:R2:W1:Y:S01]  /*0b70*/  SYNCS.EXCH.64 URZ, [UR5+0x128], UR10 ;  /* 0x0001280a05ff75b2 */ /* 0x0004620008000100 */
[----:B------:R2:W1:Y:S02]  /*0b80*/  SYNCS.EXCH.64 URZ, [UR5+0x138], UR12 ;  /* 0x0001380c05ff75b2 */ /* 0x0004640008000100 */
[----:B--2---:R-:W-:Y:S01]  /*0b90*/  NOP ;  /* 0x0000000000007918 */ /* 0x004fe20000000000 */
.L_x_13:
[----:B------:R-:W2:Y:S01]  /*0ba0*/  SHFL.IDX PT, R2, R162, RZ, 0x1f ;  /* 0x00001fffa2027589 */ /* 0x000ea200000e0000 */
[----:B------:R-:W-:Y:S01]  /*0bb0*/  NOP ;  /* 0x0000000000007918 */ /* 0x000fe20000000000 */
[----:B--2---:R-:W-:-:S13]  /*0bc0*/  ISETP.NE.AND P0, PT, R2, 0x5, PT ;  /* 0x000000050200780c */ /* 0x004fda0003f05270 */
[----:B------:R-:W-:Y:S05]  /*0bd0*/  @P0 BRA `(.L_x_14) ;  /* 0x0000000000480947 */ /* 0x000fea0003800000 */
[----:B-1----:R-:W1:Y:S01]  /*0be0*/  S2UR UR7, SR_CgaCtaId ;  /* 0x00000000000779c3 */ /* 0x002e620000008800 */
        /* <DEDUP_REMOVED lines=12> */
[----:B-1----:R2:W1:Y:S01]  /*0cb0*/  SYNCS.EXCH.64 URZ, [UR7+0x140], UR10 ;  /* 0x0001400a07ff75b2 */ /* 0x0024620008000100 */
[----:B------:R2:W1:Y:S01]  /*0cc0*/  SYNCS.EXCH.64 URZ, [UR7+0x150], UR4 ;  /* 0x0001500407ff75b2 */ /* 0x0004620008000100 */
[----:B------:R2:W1:Y:S01]  /*0cd0*/  SYNCS.EXCH.64 URZ, [UR7+0x148], UR10 ;  /* 0x0001480a07ff75b2 */ /* 0x0004620008000100 */
[----:B------:R2:W1:Y:S02]  /*0ce0*/  SYNCS.EXCH.64 URZ, [UR7+0x158], UR4 ;  /* 0x0001580407ff75b2 */ /* 0x0004640008000100 */
[----:B--2---:R-:W-:Y:S01]  /*0cf0*/  NOP ;  /* 0x0000000000007918 */ /* 0x004fe20000000000 */
.L_x_14:
        /* <DEDUP_REMOVED lines=18> */
.L_x_15:
[----:B-1----:R-:W1:Y:S01]  /*0e20*/  S2UR UR5, SR_CTAID.X ;  /* 0x00000000000579c3 */ /* 0x002e620000002500 */
[----:B------:R-:W-:-:S05]  /*0e30*/  CS2R.32 R156, SR_CgaSize ;  /* 0x00000000009c7805 */ /* 0x000fca0000008a00 */
[----:B------:R-:W-:-:S05]  /*0e40*/  IMAD R156, R156, -0xa0, RZ ;  /* 0xffffff609c9c7824 */ /* 0x000fca00078e02ff */
[----:B------:R-:W-:-:S14]  /*0e50*/  R2UR UR9, R156 ;  /* 0x000000009c0972ca */ /* 0x000fdc00000e0000 */
[----:B------:R-:W2:Y:S01]  /*0e60*/  LDCU UR9, c[0x0][UR9+0x2b0] ;  /* 0x00005600090977ac */ /* 0x000ea20008000800 */
[----:B------:R-:W-:Y:S01]  /*0e70*/  NOP ;  /* 0x0000000000007918 */ /* 0x000fe20000000000 */
[----:B------:R-:W-:-:S05]  /*0e80*/  CS2R.32 R156, SR_CgaSize ;  /* 0x00000000009c7805 */ /* 0x000fca0000008a00 */
[----:B------:R-:W-:-:S05]  /*0e90*/  IMAD R156, R156, -0xa0, RZ ;  /* 0xffffff609c9c7824 */ /* 0x000fca00078e02ff */
[----:B------:R-:W-:-:S14]  /*0ea0*/  R2UR UR7, R156 ;  /* 0x000000009c0772ca */ /* 0x000fdc00000e0000 */
[----:B------:R-:W3:Y:S01]  /*0eb0*/  LDCU UR7, c[0x0][UR7+0x2b4] ;  /* 0x00005680070777ac */ /* 0x000ee20008000800 */
[----:B------:R-:W4:Y:S08]  /*0ec0*/  S2UR UR4, SR_CTAID.Y ;  /* 0x00000000000479c3 */ /* 0x000f300000002600 */
[----:B------:R-:W3:Y:S01]  /*0ed0*/  LDC R9, c[0x0][0xb24] ;  /* 0x0002c900ff097b82 */ /* 0x000ee20000000800 */
[----:B-1----:R-:W-:-:S02]  /*0ee0*/  I2FP.F32.U32 R4, UR5 ;  /* 0x0000000500047c45 */ /* 0x002fc40008201000 */
[----:B------:R-:W-:-:S05]  /*0ef0*/  CS2R.32 R5, SR_CgaSize ;  /* 0x0000000000057805 */ /* 0x000fca0000008a00 */
[----:B------:R-:W-:-:S06]  /*0f00*/  IMAD R5, R5, -0xa0, RZ ;  /* 0xffffff6005057824 */ /* 0x000fcc00078e02ff */
[----:B------:R-:W1:Y:S01]  /*0f10*/  LDC R5, c[0x0][R5+0x2a0] ;  /* 0x0000a80005057b82 */ /* 0x000e620000000800 */
[----:B------:R-:W-:Y:S01]  /*0f20*/  MOV R21, UR5 ;  /* 0x0000000500157c02 */ /* 0x000fe20008000f00 */
[----:B--2---:R-:W-:Y:S01]  /*0f30*/  FMUL R4, R4, UR9 ;  /* 0x0000000904047c20 */ /* 0x004fe20008400000 */
[----:B----4-:R-:W-:Y:S02]  /*0f40*/  I2FP.F32.U32 R2, UR4 ;  /* 0x0000000400027c45 */ /* 0x010fe40008201000 */
[----:B------:R-:W-:-:S05]  /*0f50*/  CS2R.32 R3, SR_CgaSize ;  /* 0x0000000000037805 */ /* 0x000fca0000008a00 */
[----:B------:R-:W-:-:S06]  /*0f60*/  IMAD R3, R3, -0xa0, RZ ;  /* 0xffffff6003037824 */ /* 0x000fcc00078e02ff */
[----:B------:R-:W2:Y:S01]  /*0f70*/  LDC R3, c[0x0][R3+0x2a4] ;  /* 0x0000a90003037b82 */ /* 0x000ea20000000800 */
[----:B------:R-:W4:Y:S01]  /*0f80*/  F2I.U32.TRUNC.NTZ R156, R4 ;  /* 0x00000004009c7305 */ /* 0x000f22000020f000 */
[----:B------:R-:W-:Y:S01]  /*0f90*/  MOV R20, UR4 ;  /* 0x0000000400147c02 */ /* 0x000fe20008000f00 */
[----:B---3--:R-:W-:-:S05]  /*0fa0*/  FMUL R2, R2, UR7 ;  /* 0x0000000702027c20 */ /* 0x008fca0008400000 */
[----:B------:R-:W-:Y:S01]  /*0fb0*/  BAR.SYNC.DEFER_BLOCKING 0x0 ;  /* 0x0000000000007b1d */ /* 0x000fe20000010000 */
[----:B------:R-:W-:-:S05]  /*0fc0*/  ISETP.GE.AND P0, PT, R9, 0x1, PT ;  /* 0x000000010900780c */ /* 0x000fca0003f06270 */
[----:B------:R-:W3:Y:S02]  /*0fd0*/  F2I.U32.TRUNC.NTZ R154, R2 ;  /* 0x00000002009a7305 */ /* 0x000ee4000020f000 */
[----:B------:R-:W2:Y:S01]  /*0fe0*/  S2UR UR36, SR_CTAID.Z ;  /* 0x00000000002479c3 */ /* 0x000ea20000002700 */
[----:B----4-:R-:W-:-:S05]  /*0ff0*/  IADD3 R156, PT, PT, -R156, RZ, RZ ;  /* 0x000000ff9c9c7210 */ /* 0x010fca0007ffe1ff */
[----:B-1----:R-:W-:Y:S01]  /*1000*/  IMAD R156, R5, R156, UR5 ;  /* 0x00000005059c7e24 */ /* 0x002fe2000f8e029c */
[----:B---3--:R-:W-:-:S05]  /*1010*/  IADD3 R154, PT, PT, -R154, RZ, RZ ;  /* 0x000000ff9a9a7210 */ /* 0x008fca0007ffe1ff */
[----:B--2---:R-:W-:Y:S01]  /*1020*/  IMAD R154, R3, R154, UR4 ;  /* 0x00000004039a7e24 */ /* 0x004fe2000f8e029a */
[----:B------:R-:W-:Y:S06]  /*1030*/  @!P0 BRA `(.L_x_16) ;  /* 0x0000000000b88947 */ /* 0x000fec0003800000 */
[----:B------:R-:W1:Y:S01]  /*1040*/  LDC.64 R4, c[0x0][0xb18] ;  /* 0x0002c600ff047b82 */ /* 0x000e620000000a00 */
[----:B------:R-:W-:-:S07]  /*1050*/  ISETP.NE.AND P0, PT, R9, 0x1, PT ;  /* 0x000000010900780c */ /* 0x000fce0003f05270 */
[----:B------:R-:W2:Y:S08]  /*1060*/  LDC R10, c[0x0][0xb0c] ;  /* 0x0002c300ff0a7b82 */ /* 0x000eb00000000800 */
[----:B------:R-:W3:Y:S08]  /*1070*/  LDC R11, c[0x0][0x370] ;  /* 0x0000dc00ff0b7b82 */ /* 0x000ef00000000800 */
[----:B------:R-:W4:Y:S01]  /*1080*/  LDC R12, c[0x0][0x374] ;  /* 0x0000dd00ff0c7b82 */ /* 0x000f220000000800 */
[----:B-1----:R-:W-:-:S07]  /*1090*/  ISETP.NE.AND P1, PT, R4, 0x1, PT ;  /* 0x000000010400780c */ /* 0x002fce0003f25270 */
[----:B------:R-:W3:Y:S01]  /*10a0*/  LDC.64 R6, c[0x0][0xb10] ;  /* 0x0002c400ff067b82 */ /* 0x000ee20000000a00 */
[----:B--2---:R-:W-:-:S07]  /*10b0*/  ISETP.NE.AND P2, PT, R10, 0x1, PT ;  /* 0x000000010a00780c */ /* 0x004fce0003f45270 */
[----:B------:R-:W1:Y:S08]  /*10c0*/  LDC R8, c[0x0][0xb20] ;  /* 0x0002c800ff087b82 */ /* 0x000e700000000800 */
[----:B------:R-:W2:Y:S01]  /*10d0*/  LDC.64 R2, c[0x0][0xb28] ;  /* 0x0002ca00ff027b82 */ /* 0x000ea20000000a00 */
[----:B----4-:R-:W-:-:S04]  /*10e0*/  IMAD.HI.U32 R13, R12, R5, RZ ;  /* 0x000000050c0d7227 */ /* 0x010fc800078e00ff */
[----:B------:R-:W-:-:S04]  /*10f0*/  IMAD.HI.U32 R5, R20, R5, RZ ;  /* 0x0000000514057227 */ /* 0x000fc800078e00ff */
[----:B---3--:R-:W-:-:S04]  /*1100*/  IMAD.HI.U32 R14, R11, R6, RZ ;  /* 0x000000060b0e7227 */ /* 0x008fc800078e00ff */
[C---:B------:R-:W-:Y:S01]  /*1110*/  IMAD.HI.U32 R16, R21.reuse, R6, RZ ;  /* 0x0000000615107227 */ /* 0x040fe200078e00ff */
[-C--:B------:R-:W-:Y:S02]  /*1120*/  @P2 SHF.R.U32.HI R11, RZ, R7.reuse, R14 ;  /* 0x00000007ff0b2219 */ /* 0x080fe4000001160e */
[-C--:B-1----:R-:W-:Y:S02]  /*1130*/  @P1 SHF.R.U32.HI R12, RZ, R8.reuse, R13 ;  /* 0x00000008ff0c1219 */ /* 0x082fe4000001160d */
[----:B------:R-:W-:Y:S02]  /*1140*/  SHF.R.U32.HI R5, RZ, R8, R5 ;  /* 0x00000008ff057219 */ /* 0x000fe40000011605 */
[----:B------:R-:W-:Y:S02]  /*1150*/  SHF.R.U32.HI R16, RZ, R7, R16 ;  /* 0x00000007ff107219 */ /* 0x000fe40000011610 */
[----:B------:R-:W-:Y:S01]  /*1160*/  SEL R5, R20, R5, !P1 ;  /* 0x0000000514057207 */ /* 0x000fe20004800000 */
[----:B--2---:R-:W-:Y:S01]  /*1170*/  IMAD.HI.U32 R14, R12, R2, RZ ;  /* 0x000000020c0e7227 */ /* 0x004fe200078e00ff */
[----:B------:R-:W-:-:S02]  /*1180*/  SEL R7, R21, R16, !P2 ;  /* 0x0000001015077207 */ /* 0x000fc40005000000 */
[----:B------:R-:W-:Y:S01]  /*1190*/  IADD3 R13, PT, PT, -R5, RZ, RZ ;  /* 0x000000ff050d7210 */ /* 0x000fe20007ffe1ff */
[----:B------:R-:W-:Y:S01]  /*11a0*/  IMAD.HI.U32 R6, R11, R2, RZ ;  /* 0x000000020b067227 */ /* 0x000fe200078e00ff */
[----:B------:R-:W-:-:S03]  /*11b0*/  @P0 SHF.R.U32.HI R12, RZ, R3, R14 ;  /* 0x00000003ff0c0219 */ /* 0x000fc6000001160e */
[----:B------:R-:W-:Y:S01]  /*11c0*/  IMAD R13, R4, R13, R20 ;  /* 0x0000000d040d7224 */ /* 0x000fe200078e0214 */
[----:B------:R-:W-:Y:S01]  /*11d0*/  @P0 SHF.R.U32.HI R11, RZ, R3, R6 ;  /* 0x00000003ff0b0219 */ /* 0x000fe20000011606 */
[----:B------:R-:W-:-:S04]  /*11e0*/  IMAD R12, R12, R9, RZ ;  /* 0x000000090c0c7224 */ /* 0x000fc800078e02ff */
[----:B------:R-:W-:Y:S01]  /*11f0*/  IMAD R6, R11, R9, RZ ;  /* 0x000000090b067224 */ /* 0x000fe200078e02ff */
[----:B------:R-:W-:-:S04]  /*1200*/  ISETP.GE.AND P1, PT, R5, R12, PT ;  /* 0x0000000c0500720c */ /* 0x000fc80003f26270 */
[----:B------:R-:W-:Y:S01]  /*1210*/  ISETP.GE.OR P1, PT, R7, R6, P1 ;  /* 0x000000060700720c */ /* 0x000fe20000f26670 */
[----:B------:R-:W-:-:S05]  /*1220*/  IMAD.HI.U32 R6, R5, R2, RZ ;  /* 0x0000000205067227 */ /* 0x000fca00078e00ff */
[----:B------:R-:W-:-:S04]  /*1230*/  SHF.R.U32.HI R6, RZ, R3, R6 ;  /* 0x00000003ff067219 */ /* 0x000fc80000011606 */
[----:B------:R-:W-:-:S03]  /*1240*/  SEL R6, R5, R6, !P0 ;  /* 0x0000000605067207 */ /* 0x000fc60004000000 */
[----:B------:R-:W-:Y:S01]  /*1250*/  @!P1 IMAD.HI.U32 R8, R7, R2, RZ ;  /* 0x0000000207089227 */ /* 0x000fe200078e00ff */
[----:B------:R-:W-:-:S04]  /*1260*/  IADD3 R2, PT, PT, -R6, RZ, RZ ;  /* 0x000000ff06027210 */ /* 0x000fc80007ffe1ff */
[----:B------:R-:W-:Y:S01]  /*1270*/  @!P1 SHF.R.U32.HI R8, RZ, R3, R8 ;  /* 0x00000003ff089219 */ /* 0x000fe20000011608 */
[----:B------:R-:W-:-:S03]  /*1280*/  IMAD R2, R9, R2, R5 ;  /* 0x0000000209027224 */ /* 0x000fc600078e0205 */
[----:B------:R-:W-:-:S05]  /*1290*/  @!P1 SEL R3, R7, R8, !P0 ;  /* 0x0000000807039207 */ /* 0x000fca0004000000 */
[--C-:B------:R-:W-:Y:S02]  /*12a0*/  @!P1 IMAD.IADD R6, R6, 0x1, -R3.reuse ;  /* 0x0000000106069824 */ /* 0x100fe400078e0a03 */
[----:B------:R-:W-:Y:S01]  /*12b0*/  @!P1 IMAD R3, R2, R11, R3 ;  /* 0x0000000b02039224 */ /* 0x000fe200078e0203 */
[----:B------:R-:W-:Y:S01]  /*12c0*/  IADD3 R2, PT, PT, -R7, RZ, RZ ;  /* 0x000000ff07027210 */ /* 0x000fe20007ffe1ff */
[----:B------:R-:W-:Y:S02]  /*12d0*/  @!P1 IMAD R5, R6, R9, R7 ;  /* 0x0000000906059224 */ /* 0x000fe400078e0207 */
[----:B------:R-:W-:Y:S02]  /*12e0*/  @!P1 IMAD.MOV.U32 R7, RZ, RZ, R3 ;  /* 0x000000ffff079224 */ /* 0x000fe400078e0003 */
[----:B------:R-:W-:Y:S02]  /*12f0*/  IMAD R2, R10, R2, R21 ;  /* 0x000000020a027224 */ /* 0x000fe400078e0215 */
[----:B------:R-:W-:-:S02]  /*1300*/  IMAD R20, R5, R4, R13 ;  /* 0x0000000405147224 */ /* 0x000fc400078e020d */
[----:B------:R-:W-:Y:S02]  /*1310*/  IMAD R21, R7, R10, R2 ;  /* 0x0000000a07157224 */ /* 0x000fe400078e0202 */
.L_x_16:
[----:B------:R-:W1:Y:S01]  /*1320*/  LDCU UR4, c[0x0][0xb30] ;  /* 0x00016600ff0477ac */ /* 0x000e620008000800 */
[----:B------:R-:W2:Y:S08]  /*1330*/  S2UR UR37, SR_CgaCtaId ;  /* 0x00000000002579c3 */ /* 0x000eb00000008800 */
[----:B------:R-:W3:Y:S01]  /*1340*/  LDC R72, c[0x0][0xb24] ;  /* 0x0002c900ff487b82 */ /* 0x000ee20000000800 */
[----:B-1----:R-:W-:-:S09]  /*1350*/  UISETP.NE.AND UP1, UPT, UR4, 0x1, UPT ;  /* 0x000000010400788c */ /* 0x002fd2000bf25270 */
[----:B--2---:R-:W-:Y:S05]  /*1360*/  BRA.U UP1, `(.L_x_17) ;  /* 0x0000000101407547 */ /* 0x004fea000b800000 */
[----:B------:R-:W1:Y:S08]  /*1370*/  LDC.64 R4, c[0x0][0xb10] ;  /* 0x0002c400ff047b82 */ /* 0x000e700000000a00 */
[----:B------:R-:W2:Y:S08]  /*1380*/  LDC.64 R2, c[0x0][0xb18] ;  /* 0x0002c600ff027b82 */ /* 0x000eb00000000a00 */
[----:B------:R-:W4:Y:S08]  /*1390*/  LDC R6, c[0x0][0xb20] ;  /* 0x0002c800ff067b82 */ /* 0x000f300000000800 */
[----:B------:R-:W3:Y:S01]  /*13a0*/  LDC R8, c[0x0][0xb0c] ;  /* 0x0002c300ff087b82 */ /* 0x000ee20000000800 */
[----:B-1----:R-:W-:-:S05]  /*13b0*/  IMAD.HI.U32 R4, R21, R4, RZ ;  /* 0x0000000415047227 */ /* 0x002fca00078e00ff */
[----:B------:R-:W-:Y:S01]  /*13c0*/  SHF.R.U32.HI R4, RZ, R5, R4 ;  /* 0x00000005ff047219 */ /* 0x000fe20000011604 */
[----:B--2---:R-:W-:Y:S01]  /*13d0*/  IMAD.HI.U32 R3, R20, R3, RZ ;  /* 0x0000000314037227 */ /* 0x004fe200078e00ff */
[----:B------:R-:W-:-:S04]  /*13e0*/  ISETP.NE.AND P0, PT, R2, 0x1, PT ;  /* 0x000000010200780c */ /* 0x000fc80003f05270 */
[----:B----4-:R-:W-:-:S04]  /*13f0*/  SHF.R.U32.HI R3, RZ, R6, R3 ;  /* 0x00000006ff037219 */ /* 0x010fc80000011603 */
[----:B------:R-:W-:Y:S02]  /*1400*/  SEL R3, R20, R3, !P0 ;  /* 0x0000000314037207 */ /* 0x000fe40004000000 */
[----:B---3--:R-:W-:-:S04]  /*1410*/  ISETP.NE.AND P1, PT, R8, 0x1, PT ;  /* 0x000000010800780c */ /* 0x008fc80003f25270 */
[----:B------:R-:W-:-:S05]  /*1420*/  SEL R4, R21, R4, !P1 ;  /* 0x0000000415047207 */ /* 0x000fca0004800000 */
[----:B------:R-:W-:Y:S02]  /*1430*/  IMAD.IADD R5, R3, 0x1, -R4 ;  /* 0x0000000103057824 */ /* 0x000fe400078e0a04 */
[----:B------:R-:W-:Y:S02]  /*1440*/  IMAD.IADD R3, R4, 0x1, -R3 ;  /* 0x0000000104037824 */ /* 0x000fe400078e0a03 */
[----:B------:R-:W-:Y:S02]  /*1450*/  IMAD R21, R5, R8, R21 ;  /* 0x0000000805157224 */ /* 0x000fe400078e0215 */
[----:B------:R-:W-:-:S07]  /*1460*/  IMAD R20, R3, R2, R20 ;  /* 0x0000000203147224 */ /* 0x000fce00078e0214 */
.L_x_17:
[----:B------:R-:W-:Y:S01]  /*1470*/  BAR.SYNC.DEFER_BLOCKING 0x0 ;  /* 0x0000000000007b1d */ /* 0x000fe20000010000 */
[----:B------:R-:W-:Y:S01]  /*1480*/  UISETP.NE.AND UP1, UPT, UR8, 0x2, UPT ;  /* 0x000000020800788c */ /* 0x000fe2000bf25270 */
[----:B------:R-:W-:Y:S02]  /*1490*/  ISETP.NE.OR P5, PT, R0, 0x2, !P5 ;  /* 0x000000020000780c */ /* 0x000fe40006fa5670 */
[----:B------:R-:W-:-:S06]  /*14a0*/  LOP3.LUT R2, R170, 0x1f, RZ, 0xc0, !PT ;  /* 0x0000001faa027812 */ /* 0x000fcc00078ec0ff */
[----:B------:R-:W-:Y:S05]  /*14b0*/  BRA.U UP1, `(.L_x_18) ;  /* 0x0000001501a47547 */ /* 0x000fea000b800000 */
[----:B------:R-:W1:Y:S01]  /*14c0*/  LDCU UR13, c[0x0][0x38c] ;  /* 0x00007180ff0d77ac */ /* 0x000e620008000800 */
[----:B------:R-:W2:Y:S01]  /*14d0*/  LDC R9, c[0x0][0x370] ;  /* 0x0000dc00ff097b82 */ /* 0x000ea20000000800 */
[----:B------:R-:W-:Y:S01]  /*14e0*/  PLOP3.LUT P1, PT, PT, PT, UP2, 0x80, 0x8 ;  /* 0x000000000008781c */ /* 0x000fe20003f2f028 */
[----:B------:R-:W-:Y:S01]  /*14f0*/  HFMA2 R12, -RZ, RZ, 0, 0 ;  /* 0x00000000ff0c7431 */ /* 0x000fe200000001ff */
[----:B------:R-:W-:Y:S01]  /*1500*/  ISETP.EQ.OR P4, PT, R2, RZ, P5 ;  /* 0x000000ff0200720c */ /* 0x000fe20002f82670 */
[----:B------:R-:W-:Y:S01]  /*1510*/  IMAD.MOV.U32 R15, RZ, RZ, 0x1 ;  /* 0x00000001ff0f7424 */ /* 0x000fe200078e00ff */
[----:B------:R-:W-:Y:S01]  /*1520*/  PLOP3.LUT P1, PT, P1, PT, PT, 0x8, 0x80 ;  /* 0x000000000080781c */ /* 0x000fe20000f2e170 */
[----:B------:R-:W-:Y:S01]  /*1530*/  IMAD.MOV.U32 R14, RZ, RZ, RZ ;  /* 0x000000ffff0e7224 */ /* 0x000fe200078e00ff */
[----:B------:R-:W-:Y:S01]  /*1540*/  MOV R8, 0x1 ;  /* 0x0000000100087802 */ /* 0x000fe20000000f00 */
[----:B------:R-:W4:Y:S01]  /*1550*/  LDC R0, c[0x0][0x374] ;  /* 0x0000dd00ff007b82 */ /* 0x000f220000000800 */
[----:B------:R-:W-:Y:S01]  /*1560*/  IMAD.MOV.U32 R10, RZ, RZ, RZ ;  /* 0x000000ffff0a7224 */ /* 0x000fe200078e00ff */
[----:B------:R-:W2:Y:S01]  /*1570*/  LDCU.64 UR22, c[0x0][0x348] ;  /* 0x00006900ff1677ac */ /* 0x000ea20008000a00 */
[----:B------:R-:W-:Y:S01]  /*1580*/  UMOV UR6, URZ ;  /* 0x000000ff00067c82 */ /* 0x000fe20008000000 */
[----:B-1----:R-:W-:-:S04]  /*1590*/  UIADD3 UR5, UPT, UPT, UR13, 0xf, URZ ;  /* 0x0000000f0d057890 */ /* 0x002fc8000fffe0ff */
[----:B------:R-:W-:-:S04]  /*15a0*/  USHF.R.S32.HI UR4, URZ, 0x1f, UR5 ;  /* 0x0000001fff047899 */ /* 0x000fc80008011405 */
[----:B------:R-:W-:-:S04]  /*15b0*/  ULEA.HI UR4, UR4, UR5, URZ, 0x4 ;  /* 0x0000000504047291 */ /* 0x000fc8000f8f20ff */
[----:B------:R-:W-:Y:S02]  /*15c0*/  USHF.R.S32.HI UR15, URZ, 0x4, UR4 ;  /* 0x00000004ff0f7899 */ /* 0x000fe40008011404 */
[----:B------:R-:W-:Y:S02]  /*15d0*/  UIADD3 UR4, UPT, UPT, UR13, -0x1, URZ ;  /* 0xffffffff0d047890 */ /* 0x000fe4000fffe0ff */
[----:B------:R-:W-:Y:S02]  /*15e0*/  UISETP.LT.U32.AND UP0, UPT, UR15, 0xd, UPT ;  /* 0x0000000d0f00788c */ /* 0x000fe4000bf01070 */
[----:B------:R-:W-:Y:S02]  /*15f0*/  UISETP.GE.U32.AND UP1, UPT, UR4, -0x1f, UPT ;  /* 0xffffffe10400788c */ /* 0x000fe4000bf26070 */
[----:B------:R-:W-:Y:S02]  /*1600*/  USEL UR14, UR15, 0xd, UP0 ;  /* 0x0000000d0f0e7887 */ /* 0x000fe40008000000 */
[----:B------:R-:W-:-:S02]  /*1610*/  UIADD3 UR13, UPT, UPT, UR13, 0x1e, URZ ;  /* 0x0000001e0d0d7890 */ /* 0x000fc4000fffe0ff */
[----:B------:R-:W-:Y:S02]  /*1620*/  UIADD3 UR5, UPT, UPT, UR14, -0x1, URZ ;  /* 0xffffffff0e057890 */ /* 0x000fe4000fffe0ff */
[----:B------:R-:W-:-:S03]  /*1630*/  UIADD3 UR7, UPT, UPT, UR15, -UR14, URZ ;  /* 0x8000000e0f077290 */ /* 0x000fc6000fffe0ff */
[----:B------:R-:W-:-:S04]  /*1640*/  @UP1 UIADD3 UR5, UPT, UPT, UR14, URZ, URZ ;  /* 0x000000ff0e051290 */ /* 0x000fc8000fffe0ff */
[----:B--2---:R-:W-:-:S12]  /*1650*/  UIADD3 UR5, UPT, UPT, UR5, 0x1, URZ ;  /* 0x0000000105057890 */ /* 0x004fd8000fffe0ff */
.L_x_36:
[----:B------:R-:W-:Y:S01]  /*1660*/  UISETP.NE.AND UP0, UPT, UR37, URZ, UPT ;  /* 0x000000ff2500728c */ /* 0x000fe2000bf05270 */
[----:B------:R-:W1:Y:S08]  /*1670*/  S2UR UR37, SR_CgaCtaId ;  /* 0x00000000002579c3 */ /* 0x000e700000008800 */
[----:B------:R-:W-:Y:S05]  /*1680*/  BRA.U UP0, `(.L_x_19) ;  /* 0x0000000100347547 */ /* 0x000fea000b800000 */
[----:B------:R-:W2:Y:S01]  /*1690*/  S2R R2, SR_CgaCtaId ;  /* 0x0000000000027919 */ /* 0x000ea20000008800 */
[----:B------:R-:W-:-:S04]  /*16a0*/  MOV R3, 0x400 ;  /* 0x0000040000037802 */ /* 0x000fc80000000f00 */
[----:B--2---:R-:W-:Y:S02]  /*16b0*/  LEA R3, R2, R3, 0x18 ;  /* 0x0000000302037211 */ /* 0x004fe400078ec0ff */
[----:B------:R-:W-:-:S03]  /*16c0*/  SHF.L.U32 R2, R8, 0x1f, RZ ;  /* 0x0000001f08027819 */ /* 0x000fc600000006ff */
[----:B------:R-:W-:-:S04]  /*16d0*/  IMAD R3, R10, 0x8, R3 ;  /* 0x000000080a037824 */ /* 0x000fc800078e0203 */
[----:B------:R-:W2:Y:S02]  /*16e0*/  SYNCS.PHASECHK.TRANS64.TRYWAIT P0, [R3+URZ+0x170], R2 ;  /* 0x00017002030075a7 */ /* 0x000ea400080011ff */
[----:B--2---:R-:W-:Y:S05]  /*16f0*/  @!P0 BRA `(.L_x_20) ;  /* 0x0000009800b88947 */ /* 0x004fea0003800000 */
.L_x_139:
[----:B------:R-:W-:Y:S01]  /*1700*/  VIADD R10, R10, 0x1 ;  /* 0x000000010a0a7836 */ /* 0x000fe20000000000 */
[----:B------:R2:W-:Y:S04]  /*1710*/  SYNCS.ARRIVE.TRANS64.A1T0 RZ, [R3+URZ+0x160], RZ ;  /* 0x000160ff03ff79a7 */ /* 0x0005e800081000ff */
[----:B------:R-:W-:-:S04]  /*1720*/  ISETP.NE.AND P0, PT, R10, 0x2, PT ;  /* 0x000000020a00780c */ /* 0x000fc80003f05270 */
[----:B------:R-:W-:Y:S02]  /*1730*/  SEL R10, R10, RZ, P0 ;  /* 0x000000ff0a0a7207 */ /* 0x000fe40000000000 */
[----:B--2---:R-:W-:-:S04]  /*1740*/  SEL R3, RZ, 0x1, P0 ;  /* 0x00000001ff037807 */ /* 0x004fc80000000000 */
[----:B------:R-:W-:-:S07]  /*1750*/  LOP3.LUT R8, R8, R3, RZ, 0x3c, !PT ;  /* 0x0000000308087212 */ /* 0x000fce00078e3cff */
.L_x_19:
[----:B------:R-:W-:Y:S01]  /*1760*/  UMOV UR4, 0x400 ;  /* 0x0000040000047882 */ /* 0x000fe20000000000 */
[----:B------:R-:W-:Y:S01]  /*1770*/  SHF.L.U32 R2, R15, 0x1f, RZ ;  /* 0x0000001f0f027819 */ /* 0x000fe200000006ff */
[----:B-1----:R-:W-:Y:S01]  /*1780*/  ULEA UR4, UR37, UR4, 0x18 ;  /* 0x0000000425047291 */ /* 0x002fe2000f8ec0ff */
[----:B------:R-:W-:Y:S01]  /*1790*/  R2UR UR35, R21 ;  /* 0x00000000152372ca */ /* 0x000fe200000e0000 */
[----:B------:R-:W-:Y:S01]  /*17a0*/  UISETP.GE.U32.AND UP0, UPT, UR13, 0x1f, UPT ;  /* 0x0000001f0d00788c */ /* 0x000fe2000bf06070 */
[----:B------:R-:W-:Y:S01]  /*17b0*/  R2UR UR11, R20 ;  /* 0x00000000140b72ca */ /* 0x000fe200000e0000 */
[----:B------:R-:W-:Y:S01]  /*17c0*/  ULEA UR8, UR6, UR4, 0x3 ;  /* 0x0000000406087291 */ /* 0x000fe2000f8e18ff */
[----:B------:R-:W-:-:S08]  /*17d0*/  UMOV UR24, URZ ;  /* 0x000000ff00187c82 */ /* 0x000fd00008000000 */
[----:B------:R1:W2:Y:S01]  /*17e0*/  SYNCS.PHASECHK.TRANS64.TRYWAIT P0, [UR8+0x68], R2 ;  /* 0x00006802ff0075a7 */ /* 0x0002a20008001108 */
[----:B------:R-:W-:Y:S02]  /*17f0*/  USHF.L.U32 UR35, UR35, 0x7, URZ ;  /* 0x0000000723237899 */ /* 0x000fe400080006ff */
[----:B------:R-:W-:Y:S01]  /*1800*/  USHF.L.U32 UR11, UR11, 0x8, URZ ;  /* 0x000000080b0b7899 */ /* 0x000fe200080006ff */
[----:B------:R-:W-:Y:S11]  /*1810*/  BRA.U !UP0, `(.L_x_21) ;  /* 0x0000000108a87547 */ /* 0x000ff6000b800000 */
[----:B------:R-:W-:Y:S01]  /*1820*/  UMOV UR16, URZ ;  /* 0x000000ff00107c82 */ /* 0x000fe20008000000 */
[----:B------:R-:W-:-:S05]  /*1830*/  UMOV UR17, UR6 ;  /* 0x0000000600117c82 */ /* 0x000fca0008000000 */
.L_x_26:
[----:B-1----:R-:W-:Y:S01]  /*1840*/  ULEA UR33, UR17, UR4, 0x3 ;  /* 0x0000000411217291 */ /* 0x002fe2000f8e18ff */
[----:B--2---:R-:W-:Y:S01]  /*1850*/  @!P5 MOV R3, 0x3000 ;  /* 0x000030000003d802 */ /* 0x004fe20000000f00 */
[----:B--2---:R-:W-:Y:S10]  /*1860*/  @P0 BRA `(.L_x_22) ;  /* 0x00000000000c0947 */ /* 0x004ff40003800000 */
[----:B------:R-:W-:-:S04]  /*1870*/  SHF.L.U32 R5, R15, 0x1f, RZ ;  /* 0x0000001f0f057819 */ /* 0x000fc800000006ff */
[----:B------:R-:W2:Y:S02]  /*1880*/  SYNCS.PHASECHK.TRANS64.TRYWAIT P0, [UR33+0x68], R5 ;  /* 0x00006805ff0075a7 */ /* 0x000ea40008001121 */
[----:B--2---:R-:W-:Y:S05]  /*1890*/  @!P0 BRA `(.L_x_23) ;  /* 0x0000009800648947 */ /* 0x004fea0003800000 */
.L_x_22:
[----:B------:R2:W-:Y:S01]  /*18a0*/  @!P5 SYNCS.ARRIVE.TRANS64 RZ, [UR33], R3 ;  /* 0x00000003ffffd9a7 */ /* 0x0005e20008000021 */
[----:B------:R-:W-:Y:S04]  /*18b0*/  BSSY.RECONVERGENT B0, `(.L_x_24) ;  /* 0x0000003000007945 */ /* 0x000fe80003800200 */
[----:B------:R-:W-:Y:S05]  /*18c0*/  @P4 BRA `(.L_x_25) ;  /* 0x0000000000044947 */ /* 0x000fea0003800000 */
[----:B------:R-:W-:Y:S05]  /*18d0*/  BPT.TRAP 0x1 ;  /* 0x000000040000795c */ /* 0x000fea0000300000 */
.L_x_25:
[----:B------:R-:W-:Y:S05]  /*18e0*/  BSYNC.RECONVERGENT B0 ;  /* 0x0000000000007941 */ /* 0x000fea0003800200 */
.L_x_24:
[----:B------:R-:W-:Y:S02]  /*18f0*/  UIADD3 UR6, UPT, UPT, UR17, 0x1, URZ ;  /* 0x0000000111067890 */ /* 0x000fe4000fffe0ff */
[----:B------:R-:W-:Y:S02]  /*1900*/  ULEA UR32, UR17, UR4, 0xc ;  /* 0x0000000411207291 */ /* 0x000fe4000f8e60ff */
[----:B------:R-:W-:Y:S02]  /*1910*/  UISETP.NE.AND UP0, UPT, UR6, 0xd, UPT ;  /* 0x0000000d0600788c */ /* 0x000fe4000bf05270 */
[----:B------:R-:W-:Y:S02]  /*1920*/  UIADD3 UR26, UP1, UPT, UR22, 0x80, URZ ;  /* 0x00000080161a7890 */ /* 0x000fe4000ff3e0ff */
[----:B------:R-:W-:Y:S02]  /*1930*/  USEL UR9, URZ, 0x1, UP0 ;  /* 0x00000001ff097887 */ /* 0x000fe40008000000 */
[----:B------:R-:W-:-:S02]  /*1940*/  USEL UR6, UR6, URZ, UP0 ;  /* 0x000000ff06067287 */ /* 0x000fc40008000000 */
[----:B------:R-:W-:Y:S02]  /*1950*/  UIADD3 UR20, UP0, UPT, UR22, 0x180, URZ ;  /* 0x0000018016147890 */ /* 0x000fe4000ff1e0ff */
[----:B------:R-:W-:Y:S01]  /*1960*/  ULEA UR8, UR6, UR4, 0x3 ;  /* 0x0000000406087291 */ /* 0x000fe2000f8e18ff */
[----:B------:R-:W-:Y:S01]  /*1970*/  LOP3.LUT R15, R15, UR9, RZ, 0x3c, !PT ;  /* 0x000000090f0f7c12 */ /* 0x000fe2000f8e3cff */
[----:B------:R-:W-:Y:S02]  /*1980*/  USHF.L.U32 UR34, UR16, 0x4, URZ ;  /* 0x0000000410227899 */ /* 0x000fe400080006ff */
[----:B------:R-:W-:Y:S01]  /*1990*/  UIADD3.X UR27, UPT, UPT, URZ, UR23, URZ, UP1, !UPT ;  /* 0x00000017ff1b7290 */ /* 0x000fe20008ffe4ff */
[----:B-1----:R-:W-:Y:S01]  /*19a0*/  SHF.L.U32 R2, R15, 0x1f, RZ ;  /* 0x0000001f0f027819 */ /* 0x002fe200000006ff */
[----:B------:R-:W-:Y:S02]  /*19b0*/  UIADD3 UR32, UPT, UPT, UR32, 0x10800, URZ ;  /* 0x0001080020207890 */ /* 0x000fe4000fffe0ff */
[----:B------:R-:W-:Y:S01]  /*19c0*/  UIADD3.X UR21, UPT, UPT, URZ, UR23, URZ, UP0, !UPT ;  /* 0x00000017ff157290 */ /* 0x000fe200087fe4ff */
[----:B------:R1:W1:Y:S01]  /*19d0*/  SYNCS.PHASECHK.TRANS64.TRYWAIT P0, [UR8+0x68], R2 ;  /* 0x00006802ff0075a7 */ /* 0x0002620008001108 */
[----:B------:R-:W-:Y:S01]  /*19e0*/  ULEA UR8, UR17, UR4, 0xd ;  /* 0x0000000411087291 */ /* 0x000fe2000f8e68ff */
[----:B------:R-:W-:Y:S01]  /*19f0*/  UMOV UR18, 0x0 ;  /* 0x0000000000127882 */ /* 0x000fe20000000000 */
[----:B------:R-:W-:-:S02]  /*1a00*/  UMOV UR19, 0x10000000 ;  /* 0x1000000000137882 */ /* 0x000fc40000000000 */
[----:B------:R-:W-:Y:S01]  /*1a10*/  UIADD3 UR8, UPT, UPT, UR8, 0x1d800, URZ ;  /* 0x0001d80008087890 */ /* 0x000fe2000fffe0ff */
[----:B------:R1:W-:Y:S01]  /*1a20*/  UTMALDG.3D [UR32], [UR26], desc[UR18] ;  /* 0x000012201a0075b4 */ /* 0x0003e20008011000 */
[----:B------:R-:W-:Y:S01]  /*1a30*/  UMOV UR12, UR36 ;  /* 0x00000024000c7c82 */ /* 0x000fe20008000000 */
[----:B------:R-:W-:Y:S01]  /*1a40*/  UMOV UR9, UR33 ;  /* 0x0000002100097c82 */ /* 0x000fe20008000000 */
[----:B------:R-:W-:Y:S01]  /*1a50*/  UMOV UR10, UR34 ;  /* 0x00000022000a7c82 */ /* 0x000fe20008000000 */
[----:B------:R-:W-:Y:S01]  /*1a60*/  UIADD3 UR16, UPT, UPT, UR16, 0x1, URZ ;  /* 0x0000000110107890 */ /* 0x000fe2000fffe0ff */
[----:B------:R-:W-:Y:S01]  /*1a70*/  UMOV UR24, UR5 ;  /* 0x0000000500187c82 */ /* 0x000fe20008000000 */
[----:B------:R-:W-:Y:S02]  /*1a80*/  UMOV UR17, UR6 ;  /* 0x0000000600117c82 */ /* 0x000fe40008000000 */
[----:B------:R1:W-:Y:S01]  /*1a90*/  UTMALDG.3D [UR8], [UR20], desc[UR18] ;  /* 0x00001208140075b4 */ /* 0x0003e20008011000 */
[----:B------:R-:W-:-:S09]  /*1aa0*/  UISETP.NE.AND UP0, UPT, UR16, UR5, UPT ;  /* 0x000000051000728c */ /* 0x000fd2000bf05270 */
[----:B------:R-:W-:Y:S05]  /*1ab0*/  BRA.U UP0, `(.L_x_26) ;  /* 0xfffffffd00607547 */ /* 0x000fea000b83ffff */
.L_x_21:
[----:B-1----:R-:W-:Y:S01]  /*1ac0*/  ULEA UR8, UR6, UR4, 0x3 ;  /* 0x0000000406087291 */ /* 0x002fe2000f8e18ff */
[----:B------:R-:W-:Y:S01]  /*1ad0*/  SHF.L.U32 R2, R15, 0x1f, RZ ;  /* 0x0000001f0f027819 */ /* 0x000fe200000006ff */
[----:B------:R-:W-:Y:S01]  /*1ae0*/  @!P1 SYNCS.ARRIVE.TRANS64.A1T0 RZ, [UR4+0x118], RZ ;  /* 0x000118ffffff99a7 */ /* 0x000fe20008100004 */
[----:B------:R-:W-:-:S06]  /*1af0*/  UISETP.GT.AND UP0, UPT, UR15, UR14, UPT ;  /* 0x0000000e0f00728c */ /* 0x000fcc000bf04270 */
[----:B--2---:R1:W2:Y:S03]  /*1b00*/  SYNCS.PHASECHK.TRANS64.TRYWAIT P0, [UR8+0x68], R2 ;  /* 0x00006802ff0075a7 */ /* 0x0042a60008001108 */
[----:B------:R-:W-:Y:S05]  /*1b10*/  BRA.U !UP0, `(.L_x_27) ;  /* 0x0000000108ac7547 */ /* 0x000fea000b800000 */
[----:B------:R-:W-:Y:S01]  /*1b20*/  UIADD3 UR21, UPT, UPT, UR7, UR24, URZ ;  /* 0x0000001807157290 */ /* 0x000fe2000fffe0ff */
[----:B------:R-:W-:-:S11]  /*1b30*/  UMOV UR25, UR6 ;  /* 0x0000000600197c82 */ /* 0x000fd60008000000 */
.L_x_32:
[----:B-1----:R-:W-:Y:S01]  /*1b40*/  ULEA UR17, UR25, UR4, 0x3 ;  /* 0x0000000419117291 */ /* 0x002fe2000f8e18ff */
[----:B--2---:R-:W-:Y:S01]  /*1b50*/  @!P5 MOV R3, 0x3000 ;  /* 0x000030000003d802 */ /* 0x004fe20000000f00 */
[----:B--2---:R-:W-:Y:S10]  /*1b60*/  @P0 BRA `(.L_x_28) ;  /* 0x00000000000c0947 */ /* 0x004ff40003800000 */
[----:B------:R-:W-:-:S04]  /*1b70*/  SHF.L.U32 R5, R15, 0x1f, RZ ;  /* 0x0000001f0f057819 */ /* 0x000fc800000006ff */
[----:B------:R-:W2:Y:S02]  /*1b80*/  SYNCS.PHASECHK.TRANS64.TRYWAIT P0, [UR17+0x68], R5 ;  /* 0x00006805ff0075a7 */ /* 0x000ea40008001111 */
[----:B--2---:R-:W-:Y:S05]  /*1b90*/  @!P0 BRA `(.L_x_29) ;  /* 0x0000009400bc8947 */ /* 0x004fea0003800000 */
.L_x_28:
[----:B------:R2:W-:Y:S01]  /*1ba0*/  @!P5 SYNCS.ARRIVE.TRANS64 RZ, [UR17], R3 ;  /* 0x00000003ffffd9a7 */ /* 0x0005e20008000011 */
[----:B------:R-:W-:Y:S04]  /*1bb0*/  BSSY.RECONVERGENT B0, `(.L_x_30) ;  /* 0x0000003000007945 */ /* 0x000fe80003800200 */
[----:B------:R-:W-:Y:S05]  /*1bc0*/  @P4 BRA `(.L_x_31) ;  /* 0x0000000000044947 */ /* 0x000fea0003800000 */
[----:B------:R-:W-:Y:S05]  /*1bd0*/  BPT.TRAP 0x1 ;  /* 0x000000040000795c */ /* 0x000fea0000300000 */
.L_x_31:
[----:B------:R-:W-:Y:S05]  /*1be0*/  BSYNC.RECONVERGENT B0 ;  /* 0x0000000000007941 */ /* 0x000fea0003800200 */
.L_x_30:
        /* <DEDUP_REMOVED lines=10> */
[----:B------:R-:W-:Y:S01]  /*1c90*/  UIADD3 UR16, UPT, UPT, UR16, 0x10800, URZ ;  /* 0x0001080010107890 */ /* 0x000fe2000fffe0ff */
[----:B-1----:R-:W-:Y:S01]  /*1ca0*/  SHF.L.U32 R2, R15, 0x1f, RZ ;  /* 0x0000001f0f027819 */ /* 0x002fe200000006ff */
[----:B------:R-:W-:Y:S02]  /*1cb0*/  UIADD3.X UR31, UPT, UPT, URZ, UR23, URZ, UP1, !UPT ;  /* 0x00000017ff1f7290 */ /* 0x000fe40008ffe4ff */
[----:B------:R-:W-:Y:S01]  /*1cc0*/  UIADD3.X UR29, UPT, UPT, URZ, UR23, URZ, UP0, !UPT ;  /* 0x00000017ff1d7290 */ /* 0x000fe200087fe4ff */
[----:B------:R1:W1:Y:S01]  /*1cd0*/  SYNCS.PHASECHK.TRANS64.TRYWAIT P0, [UR8+0x68], R2 ;  /* 0x00006802ff0075a7 */ /* 0x0002620008001108 */
[----:B------:R-:W-:Y:S01]  /*1ce0*/  ULEA UR8, UR25, UR4, 0xd ;  /* 0x0000000419087291 */ /* 0x000fe2000f8e68ff */
[----:B------:R-:W-:Y:S01]  /*1cf0*/  UMOV UR26, 0x0 ;  /* 0x00000000001a7882 */ /* 0x000fe20000000000 */
[----:B------:R-:W-:-:S02]  /*1d00*/  UMOV UR27, 0x10000000 ;  /* 0x10000000001b7882 */ /* 0x000fc40000000000 */
[----:B------:R-:W-:Y:S01]  /*1d10*/  UIADD3 UR8, UPT, UPT, UR8, 0x1d800, URZ ;  /* 0x0001d80008087890 */ /* 0x000fe2000fffe0ff */
[----:B------:R-:W-:Y:S01]  /*1d20*/  UMOV UR19, UR35 ;  /* 0x0000002300137c82 */ /* 0x000fe20008000000 */
[----:B------:R-:W-:Y:S01]  /*1d30*/  UMOV UR20, UR36 ;  /* 0x0000002400147c82 */ /* 0x000fe20008000000 */
[----:B------:R-:W-:Y:S01]  /*1d40*/  UMOV UR12, UR36 ;  /* 0x00000024000c7c82 */ /* 0x000fe20008000000 */
[----:B------:R-:W-:Y:S01]  /*1d50*/  UMOV UR9, UR17 ;  /* 0x0000001100097c82 */ /* 0x000fe20008000000 */
[----:B------:R-:W-:Y:S01]  /*1d60*/  UMOV UR10, UR18 ;  /* 0x00000012000a7c82 */ /* 0x000fe20008000000 */
[----:B------:R1:W-:Y:S01]  /*1d70*/  UTMALDG.3D [UR16], [UR30], desc[UR26] ;  /* 0x00001a101e0075b4 */ /* 0x0003e20008011000 */
[----:B------:R-:W-:Y:S01]  /*1d80*/  UIADD3 UR24, UPT, UPT, UR24, 0x1, URZ ;  /* 0x0000000118187890 */ /* 0x000fe2000fffe0ff */
[----:B------:R-:W-:-:S03]  /*1d90*/  UMOV UR25, UR6 ;  /* 0x0000000600197c82 */ /* 0x000fc60008000000 */
[----:B------:R-:W-:Y:S01]  /*1da0*/  UISETP.NE.AND UP0, UPT, UR24, UR21, UPT ;  /* 0x000000151800728c */ /* 0x000fe2000bf05270 */
[----:B------:R1:W-:Y:S08]  /*1db0*/  UTMALDG.3D [UR8], [UR28], desc[UR26] ;  /* 0x00001a081c0075b4 */ /* 0x0003f00008011000 */
[----:B------:R-:W-:Y:S05]  /*1dc0*/  BRA.U UP0, `(.L_x_32) ;  /* 0xfffffffd005c7547 */ /* 0x000fea000b83ffff */
.L_x_27:
[----:B-1----:R-:W-:Y:S01]  /*1dd0*/  LEA R2, R14, UR4, 0x3 ;  /* 0x000000040e027c11 */ /* 0x002fe2000f8e18ff */
[----:B------:R-:W-:Y:S01]  /*1de0*/  NOP ;  /* 0x0000000000007918 */ /* 0x000fe20000000000 */
[----:B--2---:R-:W-:Y:S02]  /*1df0*/  SHF.L.U32 R3, R12, 0x1f, RZ ;  /* 0x0000001f0c037819 */ /* 0x004fe400000006ff */
[----:B------:R-:W-:Y:S02]  /*1e00*/  LEA R4, R14, UR4, 0x4 ;  /* 0x000000040e047c11 */ /* 0x000fe4000f8e20ff */
[----:B------:R-:W1:Y:S02]  /*1e10*/  SYNCS.PHASECHK.TRANS64.TRYWAIT P0, [R2+URZ+0x120], R3 ;  /* 0x00012003020075a7 */ /* 0x000e6400080011ff */
[----:B-1----:R-:W-:Y:S05]  /*1e20*/  @!P0 BRA `(.L_x_33) ;  /* 0x0000009400308947 */ /* 0x002fea0003800000 */
.L_x_142:
[----:B------:R-:W2:Y:S01]  /*1e30*/  LDS.128 R4, [R4+0x190] ;  /* 0x0001900004047984 */ /* 0x000ea20000000c00 */
[----:B---3--:R-:W-:Y:S01]  /*1e40*/  ISETP.GE.AND P0, PT, R72, 0x1, PT ;  /* 0x000000014800780c */ /* 0x008fe20003f06270 */
[----:B-1----:R-:W-:Y:S01]  /*1e50*/  VIADD R2, R2, 0x130 ;  /* 0x0000013002027836 */ /* 0x002fe20000000000 */
[----:B------:R-:W-:Y:S01]  /*1e60*/  @!PT LDS RZ, [RZ] ;  /* 0x00000000fffff984 */ /* 0x000fe20000000800 */
[----:B------:R-:W-:Y:S01]  /*1e70*/  @!PT LDS RZ, [RZ] ;  /* 0x00000000fffff984 */ /* 0x000fe20000000800 */
[----:B------:R-:W-:Y:S01]  /*1e80*/  @!PT LDS RZ, [RZ] ;  /* 0x00000000fffff984 */ /* 0x000fe20000000800 */
[----:B------:R-:W-:Y:S01]  /*1e90*/  @!PT LDS RZ, [RZ] ;  /* 0x00000000fffff984 */ /* 0x000fe20000000800 */
[----:B------:R1:W-:Y:S06]  /*1ea0*/  MEMBAR.ALL.CTA ;  /* 0x0000000000007992 */ /* 0x0003ec0000008000 */
[----:B-1----:R-:W1:Y:S01]  /*1eb0*/  FENCE.VIEW.ASYNC.S ;  /* 0x00000000000073c6 */ /* 0x002e620000000000 */
[----:B------:R-:W-:-:S04]  /*1ec0*/  PRMT R2, RZ, 0x654, R2 ;  /* 0x00000654ff027816 */ /* 0x000fc80000000002 */
[----:B-1----:R1:W-:Y:S01]  /*1ed0*/  SYNCS.ARRIVE.TRANS64.RED.A1T0 RZ, [R2+URZ], RZ ;  /* 0x000000ff02ff79a7 */ /* 0x0023e200081004ff */
[----:B--2---:R-:W-:-:S13]  /*1ee0*/  LOP3.LUT P2, RZ, R6, 0x1, RZ, 0xc0, !PT ;  /* 0x0000000106ff7812 */ /* 0x004fda000784c0ff */
[----:B------:R-:W-:Y:S01]  /*1ef0*/  @P2 SHF.R.U32.HI R3, RZ, 0x10, R5 ;  /* 0x00000010ff032819 */ /* 0x000fe20000011605 */
[----:B------:R-:W-:Y:S01]  /*1f00*/  VOTEU.ANY UP0, P2 ;  /* 0x0000000000ff7886 */ /* 0x000fe20001000100 */
[----:B------:R-:W-:Y:S02]  /*1f10*/  @P2 MOV R13, R4 ;  /* 0x00000004000d2202 */ /* 0x000fe40000000f00 */
[----:B------:R-:W-:Y:S02]  /*1f20*/  @P2 R2UR.BROADCAST UR8, R3 ;  /* 0x00000000030822ca */ /* 0x000fe400008e0000 */
[----:B------:R-:W-:-:S11]  /*1f30*/  @P2 LOP3.LUT R11, R5, 0xffff, RZ, 0xc0, !PT ;  /* 0x0000ffff050b2812 */ /* 0x000fd600078ec0ff */
[----:B------:R-:W-:Y:S01]  /*1f40*/  @UP0 UMOV UR36, UR8 ;  /* 0x0000000800240c82 */ /* 0x000fe20008000000 */
[----:B-1----:R-:W-:Y:S05]  /*1f50*/  @!P0 BRA `(.L_x_34) ;  /* 0x0000000000b88947 */ /* 0x002fea0003800000 */
[----:B------:R-:W4:Y:S01]  /*1f60*/  LDC.64 R4, c[0x0][0xb18] ;  /* 0x0002c600ff047b82 */ /* 0x000f220000000a00 */
[----:B------:R-:W-:-:S07]  /*1f70*/  ISETP.NE.AND P3, PT, R72, 0x1, PT ;  /* 0x000000014800780c */ /* 0x000fce0003f65270 */
[----:B------:R-:W1:Y:S08]  /*1f80*/  LDC.64 R6, c[0x0][0xb10] ;  /* 0x0002c400ff067b82 */ /* 0x000e700000000a00 */
[----:B------:R-:W2:Y:S08]  /*1f90*/  LDC R16, c[0x0][0xb20] ;  /* 0x0002c800ff107b82 */ /* 0x000eb00000000800 */
[----:B------:R-:W3:Y:S01]  /*1fa0*/  LDC R18, c[0x0][0xb0c] ;  /* 0x0002c300ff127b82 */ /* 0x000ee20000000800 */
[----:B----4-:R-:W-:Y:S01]  /*1fb0*/  IMAD.HI.U32 R17, R0, R5, RZ ;  /* 0x0000000500117227 */ /* 0x010fe200078e00ff */
[----:B------:R-:W-:-:S03]  /*1fc0*/  ISETP.NE.AND P0, PT, R4, 0x1, PT ;  /* 0x000000010400780c */ /* 0x000fc60003f05270 */
[----:B------:R-:W-:-:S03]  /*1fd0*/  IMAD.HI.U32 R5, R11, R5, RZ ;  /* 0x000000050b057227 */ /* 0x000fc600078e00ff */
[----:B------:R-:W4:Y:S01]  /*1fe0*/  LDC.64 R2, c[0x0][0xb28] ;  /* 0x0002ca00ff027b82 */ /* 0x000f220000000a00 */
[----:B-1----:R-:W-:-:S04]  /*1ff0*/  IMAD.HI.U32 R20, R9, R6, RZ ;  /* 0x0000000609147227 */ /* 0x002fc800078e00ff */
[----:B------:R-:W-:Y:S01]  /*2000*/  IMAD.HI.U32 R22, R13, R6, RZ ;  /* 0x000000060d167227 */ /* 0x000fe200078e00ff */
[----:B------:R-:W-:Y:S02]  /*2010*/  SHF.R.U32.HI R20, RZ, R7, R20 ;  /* 0x00000007ff147219 */ /* 0x000fe40000011614 */
[-C--:B--2---:R-:W-:Y:S02]  /*2020*/  SHF.R.U32.HI R17, RZ, R16.reuse, R17 ;  /* 0x00000010ff117219 */ /* 0x084fe40000011611 */
[----:B------:R-:W-:Y:S02]  /*2030*/  SHF.R.U32.HI R16, RZ, R16, R5 ;  /* 0x00000010ff107219 */ /* 0x000fe40000011605 */
[----:B------:R-:W-:Y:S02]  /*2040*/  SEL R17, R0, R17, !P0 ;  /* 0x0000001100117207 */ /* 0x000fe40004000000 */
[----:B------:R-:W-:Y:S02]  /*2050*/  SHF.R.U32.HI R22, RZ, R7, R22 ;  /* 0x00000007ff167219 */ /* 0x000fe40000011616 */
[----:B---3--:R-:W-:-:S02]  /*2060*/  ISETP.NE.AND P1, PT, R18, 0x1, PT ;  /* 0x000000011200780c */ /* 0x008fc40003f25270 */
[----:B------:R-:W-:Y:S02]  /*2070*/  SEL R5, R11, R16, !P0 ;  /* 0x000000100b057207 */ /* 0x000fe40004000000 */
[----:B------:R-:W-:Y:S02]  /*2080*/  SEL R19, R9, R20, !P1 ;  /* 0x0000001409137207 */ /* 0x000fe40004800000 */
[----:B------:R-:W-:Y:S01]  /*2090*/  SEL R7, R13, R22, !P1 ;  /* 0x000000160d077207 */ /* 0x000fe20004800000 */
[----:B----4-:R-:W-:-:S04]  /*20a0*/  IMAD.HI.U32 R20, R17, R2, RZ ;  /* 0x0000000211147227 */ /* 0x010fc800078e00ff */
[----:B------:R-:W-:Y:S01]  /*20b0*/  IMAD.HI.U32 R6, R19, R2, RZ ;  /* 0x0000000213067227 */ /* 0x000fe200078e00ff */
[----:B------:R-:W-:-:S04]  /*20c0*/  @P3 SHF.R.U32.HI R17, RZ, R3, R20 ;  /* 0x00000003ff113219 */ /* 0x000fc80000011614 */
        /* <DEDUP_REMOVED lines=8> */
[----:B------:R-:W-:-:S04]  /*2150*/  @!P0 IMAD.HI.U32 R16, R7, R2, RZ ;  /* 0x0000000207108227 */ /* 0x000fc800078e00ff */
[----:B------:R-:W-:Y:S01]  /*2160*/  IMAD.MOV R2, RZ, RZ, -R6 ;  /* 0x000000ffff027224 */ /* 0x000fe200078e0a06 */
[----:B------:R-:W-:-:S03]  /*2170*/  @!P0 SHF.R.U32.HI R16, RZ, R3, R16 ;  /* 0x00000003ff108219 */ /* 0x000fc60000011610 */
[----:B------:R-:W-:Y:S01]  /*2180*/  IMAD R2, R72, R2, R5 ;  /* 0x0000000248027224 */ /* 0x000fe200078e0205 */
[----:B------:R-:W-:Y:S02]  /*2190*/  @!P0 SEL R3, R7, R16, !P3 ;  /* 0x0000001007038207 */ /* 0x000fe40005800000 */
[----:B------:R-:W-:-:S03]  /*21a0*/  IADD3 R16, PT, PT, -R5, RZ, RZ ;  /* 0x000000ff05107210 */ /* 0x000fc60007ffe1ff */
[--C-:B------:R-:W-:Y:S02]  /*21b0*/  @!P0 IMAD.IADD R6, R6, 0x1, -R3.reuse ;  /* 0x0000000106068824 */ /* 0x100fe400078e0a03 */
[----:B------:R-:W-:Y:S01]  /*21c0*/  @!P0 IMAD R3, R2, R19, R3 ;  /* 0x0000001302038224 */ /* 0x000fe200078e0203 */
[----:B------:R-:W-:Y:S01]  /*21d0*/  IADD3 R2, PT, PT, -R7, RZ, RZ ;  /* 0x000000ff07027210 */ /* 0x000fe20007ffe1ff */
[----:B------:R-:W-:Y:S02]  /*21e0*/  @!P0 IMAD R5, R72, R6, R7 ;  /* 0x0000000648058224 */ /* 0x000fe400078e0207 */
[----:B------:R-:W-:Y:S02]  /*21f0*/  IMAD R11, R4, R16, R11 ;  /* 0x00000010040b7224 */ /* 0x000fe400078e020b */
[----:B------:R-:W-:Y:S02]  /*2200*/  @!P0 IMAD.MOV.U32 R7, RZ, RZ, R3 ;  /* 0x000000ffff078224 */ /* 0x000fe400078e0003 */
[----:B------:R-:W-:-:S02]  /*2210*/  IMAD R2, R18, R2, R13 ;  /* 0x0000000212027224 */ /* 0x000fc400078e020d */
[----:B------:R-:W-:Y:S02]  /*2220*/  IMAD R11, R5, R4, R11 ;  /* 0x00000004050b7224 */ /* 0x000fe400078e020b */
[----:B------:R-:W-:Y:S02]  /*2230*/  IMAD R13, R7, R18, R2 ;  /* 0x00000012070d7224 */ /* 0x000fe400078e0202 */
.L_x_34:
[----:B------:R-:W1:Y:S02]  /*2240*/  LDCU UR8, c[0x0][0xb30] ;  /* 0x00016600ff0877ac */ /* 0x000e640008000800 */
[----:B-1----:R-:W-:-:S09]  /*2250*/  UISETP.NE.AND UP0, UPT, UR8, 0x1, UPT ;  /* 0x000000010800788c */ /* 0x002fd2000bf05270 */
[----:B------:R-:W-:Y:S05]  /*2260*/  BRA.U UP0, `(.L_x_35) ;  /* 0x0000000100407547 */ /* 0x000fea000b800000 */
[----:B------:R-:W1:Y:S08]  /*2270*/  LDC.64 R4, c[0x0][0xb10] ;  /* 0x0002c400ff047b82 */ /* 0x000e700000000a00 */
[----:B------:R-:W2:Y:S08]  /*2280*/  LDC.64 R2, c[0x0][0xb18] ;  /* 0x0002c600ff027b82 */ /* 0x000eb00000000a00 */
[----:B------:R-:W3:Y:S08]  /*2290*/  LDC R6, c[0x0][0xb20] ;  /* 0x0002c800ff067b82 */ /* 0x000ef00000000800 */
[----:B------:R-:W4:Y:S01]  /*22a0*/  LDC R16, c[0x0][0xb0c] ;  /* 0x0002c300ff107b82 */ /* 0x000f220000000800 */
[----:B-1----:R-:W-:-:S05]  /*22b0*/  IMAD.HI.U32 R4, R13, R4, RZ ;  /* 0x000000040d047227 */ /* 0x002fca00078e00ff */
[----:B------:R-:W-:Y:S01]  /*22c0*/  SHF.R.U32.HI R4, RZ, R5, R4 ;  /* 0x00000005ff047219 */ /* 0x000fe20000011604 */
[----:B--2---:R-:W-:Y:S01]  /*22d0*/  IMAD.HI.U32 R3, R11, R3, RZ ;  /* 0x000000030b037227 */ /* 0x004fe200078e00ff */
[----:B------:R-:W-:-:S04]  /*22e0*/  ISETP.NE.AND P0, PT, R2, 0x1, PT ;  /* 0x000000010200780c */ /* 0x000fc80003f05270 */
[----:B---3--:R-:W-:-:S04]  /*22f0*/  SHF.R.U32.HI R6, RZ, R6, R3 ;  /* 0x00000006ff067219 */ /* 0x008fc80000011603 */
[----:B------:R-:W-:Y:S02]  /*2300*/  SEL R3, R11, R6, !P0 ;  /* 0x000000060b037207 */ /* 0x000fe40004000000 */
[----:B----4-:R-:W-:-:S04]  /*2310*/  ISETP.NE.AND P1, PT, R16, 0x1, PT ;  /* 0x000000011000780c */ /* 0x010fc80003f25270 */
[----:B------:R-:W-:-:S05]  /*2320*/  SEL R4, R13, R4, !P1 ;  /* 0x000000040d047207 */ /* 0x000fca0004800000 */
[----:B------:R-:W-:Y:S02]  /*2330*/  IMAD.IADD R5, R3, 0x1, -R4 ;  /* 0x0000000103057824 */ /* 0x000fe400078e0a04 */
[----:B------:R-:W-:Y:S02]  /*2340*/  IMAD.IADD R3, R4, 0x1, -R3 ;  /* 0x0000000104037824 */ /* 0x000fe400078e0a03 */
[----:B------:R-:W-:Y:S02]  /*2350*/  IMAD R13, R5, R16, R13 ;  /* 0x00000010050d7224 */ /* 0x000fe400078e020d */
[----:B------:R-:W-:-:S07]  /*2360*/  IMAD R11, R3, R2, R11 ;  /* 0x00000002030b7224 */ /* 0x000fce00078e020b */
.L_x_35:
[----:B------:R-:W-:Y:S01]  /*2370*/  VIADD R14, R14, 0x1 ;  /* 0x000000010e0e7836 */ /* 0x000fe20000000000 */
[----:B------:R-:W-:Y:S01]  /*2380*/  PLOP3.LUT P1, PT, PT, PT, PT, 0x80, 0x8 ;  /* 0x000000000008781c */ /* 0x000fe20003f2f070 */
[----:B------:R-:W-:Y:S02]  /*2390*/  IMAD.IADD R21, R13, 0x1, R156 ;  /* 0x000000010d157824 */ /* 0x000fe400078e029c */
[----:B------:R-:W-:Y:S01]  /*23a0*/  IMAD.IADD R20, R11, 0x1, R154 ;  /* 0x000000010b147824 */ /* 0x000fe200078e029a */
[----:B------:R-:W-:-:S04]  /*23b0*/  ISETP.NE.AND P0, PT, R14, 0x2, PT ;  /* 0x000000020e00780c */ /* 0x000fc80003f05270 */
[----:B------:R-:W-:Y:S02]  /*23c0*/  SEL R3, RZ, 0x1, P0 ;  /* 0x00000001ff037807 */ /* 0x000fe40000000000 */
[----:B------:R-:W-:Y:S02]  /*23d0*/  SEL R14, R14, RZ, P0 ;  /* 0x000000ff0e0e7207 */ /* 0x000fe40000000000 */
[----:B------:R-:W-:Y:S01]  /*23e0*/  LOP3.LUT R12, R12, R3, RZ, 0x3c, !PT ;  /* 0x000000030c0c7212 */ /* 0x000fe200078e3cff */
[----:B------:R-:W-:Y:S06]  /*23f0*/  @P2 BRA `(.L_x_36) ;  /* 0xfffffff000982947 */ /* 0x000fec000383ffff */
[----:B------:R-:W-:Y:S01]  /*2400*/  UIADD3 UR4, UPT, UPT, UR4, 0x68, URZ ;  /* 0x0000006804047890 */ /* 0x000fe2000fffe0ff */
[----:B------:R-:W-:-:S03]  /*2410*/  SHF.L.U32 R3, R15, 0x1f, RZ ;  /* 0x0000001f0f037819 */ /* 0x000fc600000006ff */
[----:B------:R-:W-:-:S09]  /*2420*/  ULEA UR5, UR6, UR4, 0x3 ;  /* 0x0000000406057291 */ /* 0x000fd2000f8e18ff */
[----:B------:R-:W1:Y:S02]  /*2430*/  SYNCS.PHASECHK.TRANS64.TRYWAIT P0, [UR5], R3 ;  /* 0x00000003ff0075a7 */ /* 0x000e640008001105 */
[----:B-1----:R-:W-:Y:S05]  /*2440*/  @!P0 BRA `(.L_x_37) ;  /* 0x0000008c00bc8947 */ /* 0x002fea0003800000 */
.L_x_144:
[----:B------:R-:W-:-:S04]  /*2450*/  UIADD3 UR6, UPT, UPT, UR6, 0x1, URZ ;  /* 0x0000000106067890 */ /* 0x000fc8000fffe0ff */
[----:B------:R-:W-:-:S04]  /*2460*/  UISETP.NE.AND UP0, UPT, UR6, 0xd, UPT ;  /* 0x0000000d0600788c */ /* 0x000fc8000bf05270 */
[----:B------:R-:W-:Y:S02]  /*2470*/  USEL UR7, URZ, 0x1, UP0 ;  /* 0x00000001ff077887 */ /* 0x000fe40008000000 */
[----:B------:R-:W-:-:S04]  /*2480*/  USEL UR6, UR6, URZ, UP0 ;  /* 0x000000ff06067287 */ /* 0x000fc80008000000 */
[----:B------:R-:W-:Y:S01]  /*2490*/  ULEA UR5, UR6, UR4, 0x3 ;  /* 0x0000000406057291 */ /* 0x000fe2000f8e18ff */
[----:B------:R-:W-:-:S04]  /*24a0*/  LOP3.LUT R2, R15, UR7, RZ, 0x3c, !PT ;  /* 0x000000070f027c12 */ /* 0x000fc8000f8e3cff */
[----:B-1----:R-:W-:-:S04]  /*24b0*/  SHF.L.U32 R3, R2, 0x1f, RZ ;  /* 0x0000001f02037819 */ /* 0x002fc800000006ff */
[----:B------:R-:W1:Y:S02]  /*24c0*/  SYNCS.PHASECHK.TRANS64.TRYWAIT P0, [UR5], R3 ;  /* 0x00000003ff0075a7 */ /* 0x000e640008001105 */
[----:B-1----:R-:W-:Y:S05]  /*24d0*/  @!P0 BRA `(.L_x_38) ;  /* 0x0000008c00b08947 */ /* 0x002fea0003800000 */
.L_x_146:
        /* <DEDUP_REMOVED lines=9> */
.L_x_148:
        /* <DEDUP_REMOVED lines=9> */
.L_x_150:
        /* <DEDUP_REMOVED lines=9> */
.L_x_152:
        /* <DEDUP_REMOVED lines=9> */
.L_x_154:
        /* <DEDUP_REMOVED lines=9> */
.L_x_156:
        /* <DEDUP_REMOVED lines=9> */
.L_x_158:
        /* <DEDUP_REMOVED lines=9> */
.L_x_160:
        /* <DEDUP_REMOVED lines=9> */
.L_x_162:
        /* <DEDUP_REMOVED lines=9> */
.L_x_164:
        /* <DEDUP_REMOVED lines=9> */
.L_x_166:
[----:B------:R-:W-:-:S04]  /*2a80*/  UIADD3 UR6, UPT, UPT, UR6, 0x1, URZ ;  /* 0x0000000106067890 */ /* 0x000fc8000fffe0ff */
[----:B------:R-:W-:-:S04]  /*2a90*/  UISETP.NE.AND UP0, UPT, UR6, 0xd, UPT ;  /* 0x0000000d0600788c */ /* 0x000fc8000bf05270 */
[----:B------:R-:W-:Y:S02]  /*2aa0*/  USEL UR5, URZ, 0x1, UP0 ;  /* 0x00000001ff057887 */ /* 0x000fe40008000000 */
[----:B------:R-:W-:-:S04]  /*2ab0*/  USEL UR6, UR6, URZ, UP0 ;  /* 0x000000ff06067287 */ /* 0x000fc80008000000 */
[----:B------:R-:W-:Y:S01]  /*2ac0*/  ULEA UR6, UR6, UR4, 0x3 ;  /* 0x0000000406067291 */ /* 0x000fe2000f8e18ff */
[----:B-1----:R-:W-:-:S04]  /*2ad0*/  LOP3.LUT R3, R2, UR5, RZ, 0x3c, !PT ;  /* 0x0000000502037c12 */ /* 0x002fc8000f8e3cff */
[----:B------:R-:W-:Y:S01]  /*2ae0*/  SHF.L.U32 R3, R3, 0x1f, RZ ;  /* 0x0000001f03037819 */ /* 0x000fe200000006ff */
[----:B----4-:R-:W-:-:S07]  /*2af0*/  IMAD.U32 R0, RZ, RZ, UR6 ;  /* 0x00000006ff007e24 */ /* 0x010fce000f8e00ff */
.L_x_49:
[----:B-1----:R1:W2:Y:S02]  /*2b00*/  SYNCS.PHASECHK.TRANS64.TRYWAIT P0, [R0+URZ], R3 ;  /* 0x00000003000075a7 */ /* 0x0022a400080011ff */
[----:B--2---:R-:W-:Y:S05]  /*2b10*/  @!P0 NANOSLEEP.SYNCS 0x989680 ;  /* 0x009896800000895d */ /* 0x004fea0003900000 */
[----:B------:R-:W2:Y:S02]  /*2b20*/  @!P0 SYNCS.PHASECHK.TRANS64 P0, [R0+URZ], R3 ;  /* 0x00000003000085a7 */ /* 0x000ea400080010ff */
[----:B--2---:R-:W-:Y:S05]  /*2b30*/  @P0 EXIT ;  /* 0x000000000000094d */ /* 0x004fea0003800000 */
[----:B------:R-:W-:Y:S05]  /*2b40*/  BRA `(.L_x_49) ;  /* 0xfffffffc00ec7947 */ /* 0x000fea000383ffff */
.L_x_18:
[----:B------:R-:W-:-:S04]  /*2b50*/  UISETP.NE.AND UP1, UPT, UR37, URZ, UPT ;  /* 0x000000ff2500728c */ /* 0x000fc8000bf25270 */
[----:B------:R-:W-:-:S09]  /*2b60*/  UISETP.NE.OR UP1, UPT, UR8, 0x1, UP1 ;  /* 0x000000010800788c */ /* 0x000fd20008f25670 */
[----:B------:R-:W-:Y:S05]  /*2b70*/  BRA.U UP1, `(.L_x_50) ;  /* 0x0000000501487547 */ /* 0x000fea000b800000 */
[----:B------:R-:W-:Y:S01]  /*2b80*/  ISETP.NE.AND P2, PT, R2, RZ, PT ;  /* 0x000000ff0200720c */ /* 0x000fe20003f45270 */
[----:B------:R-:W-:Y:S01]  /*2b90*/  IMAD.MOV.U32 R12, RZ, RZ, 0x1 ;  /* 0x00000001ff0c7424 */ /* 0x000fe200078e00ff */
[----:B------:R-:W-:Y:S02]  /*2ba0*/  CS2R R10, SRZ ;  /* 0x00000000000a7805 */ /* 0x000fe4000001ff00 */
[----:B------:R-:W-:Y:S01]  /*2bb0*/  CS2R R8, SRZ ;  /* 0x0000000000087805 */ /* 0x000fe2000001ff00 */
[----:B------:R-:W-:Y:S01]  /*2bc0*/  UMOV UR4, 0x400 ;  /* 0x0000040000047882 */ /* 0x000fe20000000000 */
[----:B------:R-:W-:Y:S01]  /*2bd0*/  UMOV UR6, URZ ;  /* 0x000000ff00067c82 */ /* 0x000fe20008000000 */
[----:B------:R-:W-:-:S12]  /*2be0*/  ULEA UR37, UR37, UR4, 0x18 ;  /* 0x0000000425257291 */ /* 0x000fd8000f8ec0ff */
.L_x_54:
[----:B------:R-:W-:Y:S02]  /*2bf0*/  LEA R0, R8, UR37, 0x3 ;  /* 0x0000002508007c11 */ /* 0x000fe4000f8e18ff */
[----:B------:R-:W-:-:S03]  /*2c00*/  SHF.L.U32 R5, R9, 0x1f, RZ ;  /* 0x0000001f09057819 */ /* 0x000fc600000006ff */
[----:B------:R-:W-:Y:S01]  /*2c10*/  VIADD R4, R0, 0x170 ;  /* 0x0000017000047836 */ /* 0x000fe20000000000 */
[----:B------:R-:W1:Y:S02]  /*2c20*/  SYNCS.PHASECHK.TRANS64.TRYWAIT P0, [R0+URZ+0x160], R5 ;  /* 0x00016005000075a7 */ /* 0x000e6400080011ff */
[----:B-1----:R-:W-:Y:S05]  /*2c30*/  @!P0 BRA `(.L_x_51) ;  /* 0x0000008800e08947 */ /* 0x002fea0003800000 */
.L_x_167:
[----:B------:R-:W-:Y:S01]  /*2c40*/  ULEA UR5, UR6, UR37, 0x3 ;  /* 0x0000002506057291 */ /* 0x000fe2000f8e18ff */
[----:B------:R-:W-:Y:S02]  /*2c50*/  PRMT R4, RZ, 0x654, R4 ;  /* 0x00000654ff047816 */ /* 0x000fe40000000004 */
[----:B-1----:R-:W-:Y:S01]  /*2c60*/  SHF.L.U32 R5, R12, 0x1f, RZ ;  /* 0x0000001f0c057819 */ /* 0x002fe200000006ff */
[----:B------:R-:W-:Y:S01]  /*2c70*/  UIADD3 UR4, UPT, UPT, UR5, 0x120, URZ ;  /* 0x0000012005047890 */ /* 0x000fe2000fffe0ff */
[----:B------:R1:W-:Y:S05]  /*2c80*/  SYNCS.ARRIVE.TRANS64.RED.A1T0 RZ, [R4+URZ], RZ ;  /* 0x000000ff04ff79a7 */ /* 0x0003ea00081004ff */
[----:B------:R-:W-:Y:S01]  /*2c90*/  IMAD.U32 R7, RZ, RZ, UR4 ;  /* 0x00000004ff077e24 */ /* 0x000fe2000f8e00ff */
[----:B------:R-:W2:Y:S04]  /*2ca0*/  SYNCS.PHASECHK.TRANS64.TRYWAIT P0, [UR5+0x130], R5 ;  /* 0x00013005ff0075a7 */ /* 0x000ea80008001105 */
[----:B------:R-:W-:Y:S01]  /*2cb0*/  PRMT R6, R2, 0x654, R7 ;  /* 0x0000065402067816 */ /* 0x000fe20000000007 */
[----:B-1----:R-:W-:Y:S01]  /*2cc0*/  @!P2 IMAD.MOV.U32 R4, RZ, RZ, 0x10 ;  /* 0x00000010ff04a424 */ /* 0x002fe200078e00ff */
[----:B--2---:R-:W-:Y:S06]  /*2cd0*/  @!P0 BRA `(.L_x_52) ;  /* 0x0000008800cc8947 */ /* 0x004fec0003800000 */
.L_x_169:
[----:B------:R-:W-:Y:S01]  /*2ce0*/  ULEA UR4, UR6, UR37, 0x4 ;  /* 0x0000002506047291 */ /* 0x000fe2000f8e20ff */
[----:B------:R-:W-:Y:S01]  /*2cf0*/  SEL R3, R6, R3, !P2 ;  /* 0x0000000306037207 */ /* 0x000fe20005000000 */
[----:B------:R-:W-:Y:S01]  /*2d00*/  UIADD3 UR5, UPT, UPT, UR5, 0x120, URZ ;  /* 0x0000012005057890 */ /* 0x000fe2000fffe0ff */
[----:B-1----:R-:W-:Y:S01]  /*2d10*/  LEA R0, R11, UR37, 0x3 ;  /* 0x000000250b007c11 */ /* 0x002fe2000f8e18ff */
[----:B------:R-:W-:Y:S01]  /*2d20*/  UIADD3 UR4, UPT, UPT, UR4, 0x190, URZ ;  /* 0x0000019004047890 */ /* 0x000fe2000fffe0ff */
[----:B------:R-:W-:Y:S01]  /*2d30*/  SHF.L.U32 R5, R10, 0x1f, RZ ;  /* 0x0000001f0a057819 */ /* 0x000fe200000006ff */
[----:B------:R1:W-:Y:S01]  /*2d40*/  @!P2 SYNCS.ARRIVE.TRANS64.RED RZ, [R3+URZ], R4 ;  /* 0x0000000403ffa9a7 */ /* 0x0003e200080004ff */
[----:B------:R-:W-:Y:S01]  /*2d50*/  UIADD3 UR6, UPT, UPT, UR6, 0x1, URZ ;  /* 0x0000000106067890 */ /* 0x000fe2000fffe0ff */
[----:B------:R-:W-:-:S03]  /*2d60*/  VIADD R8, R8, 0x1 ;  /* 0x0000000108087836 */ /* 0x000fc60000000000 */
[----:B------:R-:W-:Y:S02]  /*2d70*/  UISETP.NE.AND UP0, UPT, UR6, 0x2, UPT ;  /* 0x000000020600788c */ /* 0x000fe4000bf05270 */
[----:B------:R-:W-:Y:S06]  /*2d80*/  UGETNEXTWORKID.BROADCAST [UR4], [UR5] ;  /* 0x00000000040073ca */ /* 0x000fec0008000100 */
[----:B------:R-:W-:Y:S01]  /*2d90*/  USEL UR4, URZ, 0x1, UP0 ;  /* 0x00000001ff047887 */ /* 0x000fe20008000000 */
[----:B------:R-:W-:Y:S01]  /*2da0*/  ISETP.NE.AND P0, PT, R8, 0x2, PT ;  /* 0x000000020800780c */ /* 0x000fe20003f05270 */
[----:B------:R-:W-:Y:S01]  /*2db0*/  USEL UR6, UR6, URZ, UP0 ;  /* 0x000000ff06067287 */ /* 0x000fe20008000000 */
[----:B------:R-:W2:Y:S03]  /*2dc0*/  SYNCS.PHASECHK.TRANS64.TRYWAIT P1, [R0+URZ+0x120], R5 ;  /* 0x00012005000075a7 */ /* 0x000ea600080211ff */
[----:B------:R-:W-:Y:S01]  /*2dd0*/  LOP3.LUT R12, R12, UR4, RZ, 0x3c, !PT ;  /* 0x000000040c0c7c12 */ /* 0x000fe2000f8e3cff */
[----:B-12---:R-:W-:Y:S07]  /*2de0*/  @!P1 BRA `(.L_x_53) ;  /* 0x0000008800a09947 */ /* 0x006fee0003800000 */
.L_x_170:
[C---:B------:R-:W-:Y:S01]  /*2df0*/  LEA R4, R11.reuse, UR37, 0x4 ;  /* 0x000000250b047c11 */ /* 0x040fe2000f8e20ff */
[----:B-1----:R-:W-:Y:S01]  /*2e00*/  VIADD R0, R0, 0x130 ;  /* 0x0000013000007836 */ /* 0x002fe20000000000 */
[----:B------:R-:W-:Y:S01]  /*2e10*/  SEL R8, R8, RZ, P0 ;  /* 0x000000ff08087207 */ /* 0x000fe20000000000 */
[----:B------:R-:W-:-:S03]  /*2e20*/  VIADD R11, R11, 0x1 ;  /* 0x000000010b0b7836 */ /* 0x000fc60000000000 */
[----:B------:R-:W1:Y:S01]  /*2e30*/  LDS.128 R4, [R4+0x190] ;  /* 0x0001900004047984 */ /* 0x000e620000000c00 */
[----:B------:R-:W-:Y:S02]  /*2e40*/  PRMT R0, RZ, 0x654, R0 ;  /* 0x00000654ff007816 */ /* 0x000fe40000000000 */
[C---:B------:R-:W-:Y:S01]  /*2e50*/  ISETP.NE.AND P1, PT, R11.reuse, 0x2, PT ;  /* 0x000000020b00780c */ /* 0x040fe20003f25270 */
[----:B------:R-:W-:Y:S01]  /*2e60*/  @!PT LDS RZ, [RZ] ;  /* 0x00000000fffff984 */ /* 0x000fe20000000800 */
[----:B------:R-:W-:Y:S01]  /*2e70*/  @!PT LDS RZ, [RZ] ;  /* 0x00000000fffff984 */ /* 0x000fe20000000800 */
[----:B------:R-:W-:Y:S01]  /*2e80*/  @!PT LDS RZ, [RZ] ;  /* 0x00000000fffff984 */ /* 0x000fe20000000800 */
[----:B------:R-:W-:Y:S01]  /*2e90*/  @!PT LDS RZ, [RZ] ;  /* 0x00000000fffff984 */ /* 0x000fe20000000800 */
[----:B------:R2:W-:Y:S06]  /*2ea0*/  MEMBAR.ALL.CTA ;  /* 0x0000000000007992 */ /* 0x0005ec0000008000 */
[----:B--2---:R-:W2:Y:S01]  /*2eb0*/  FENCE.VIEW.ASYNC.S ;  /* 0x00000000000073c6 */ /* 0x004ea20000000000 */
[----:B------:R-:W-:Y:S01]  /*2ec0*/  SEL R11, R11, RZ, P1 ;  /* 0x000000ff0b0b7207 */ /* 0x000fe20000800000 */
[----:B--2---:R2:W-:Y:S01]  /*2ed0*/  SYNCS.ARRIVE.TRANS64.RED.A1T0 RZ, [R0+URZ], RZ ;  /* 0x000000ff00ff79a7 */ /* 0x0045e200081004ff */
[----:B-1----:R-:W-:-:S02]  /*2ee0*/  LOP3.LUT P3, RZ, R6, 0x1, RZ, 0xc0, !PT ;  /* 0x0000000106ff7812 */ /* 0x002fc4000786c0ff */
[----:B------:R-:W-:-:S04]  /*2ef0*/  SEL R5, RZ, 0x1, P1 ;  /* 0x00000001ff057807 */ /* 0x000fc80000800000 */
[----:B------:R-:W-:Y:S02]  /*2f00*/  LOP3.LUT R10, R10, R5, RZ, 0x3c, !PT ;  /* 0x000000050a0a7212 */ /* 0x000fe400078e3cff */
[----:B--2---:R-:W-:-:S04]  /*2f10*/  SEL R0, RZ, 0x1, P0 ;  /* 0x00000001ff007807 */ /* 0x004fc80000000000 */
[----:B------:R-:W-:Y:S01]  /*2f20*/  LOP3.LUT R9, R9, R0, RZ, 0x3c, !PT ;  /* 0x0000000009097212 */ /* 0x000fe200078e3cff */
[----:B------:R-:W-:Y:S06]  /*2f30*/  @P3 BRA `(.L_x_54) ;  /* 0xfffffffc002c3947 */ /* 0x000fec000383ffff */
[----:B------:R-:W-:Y:S01]  /*2f40*/  ULEA UR5, UR6, UR37, 0x3 ;  /* 0x0000002506057291 */ /* 0x000fe2000f8e18ff */
[----:B------:R-:W-:-:S08]  /*2f50*/  SHF.L.U32 R3, R12, 0x1f, RZ ;  /* 0x0000001f0c037819 */ /* 0x000fd000000006ff */
[----:B------:R-:W1:Y:S02]  /*2f60*/  SYNCS.PHASECHK.TRANS64 P0, [UR5+0x130], R3 ;  /* 0x00013003ff0075a7 */ /* 0x000e640008001005 */
[----:B-1----:R-:W-:Y:S05]  /*2f70*/  @P0 BRA `(.L_x_55) ;  /* 0x0000000000080947 */ /* 0x002fea0003800000 */
[----:B------:R-:W1:Y:S02]  /*2f80*/  SYNCS.PHASECHK.TRANS64.TRYWAIT P0, [UR5+0x130], R3 ;  /* 0x00013003ff0075a7 */ /* 0x000e640008001105 */
[----:B-1----:R-:W-:Y:S05]  /*2f90*/  @!P0 BRA `(.L_x_56) ;  /* 0x0000008800488947 */ /* 0x002fea0003800000 */
.L_x_55:
[----:B------:R-:W-:-:S04]  /*2fa0*/  UIADD3 UR4, UPT, UPT, UR6, 0x1, URZ ;  /* 0x0000000106047890 */ /* 0x000fc8000fffe0ff */
[----:B------:R-:W-:-:S04]  /*2fb0*/  UISETP.NE.AND UP0, UPT, UR4, 0x2, UPT ;  /* 0x000000020400788c */ /* 0x000fc8000bf05270 */
[----:B------:R-:W-:Y:S02]  /*2fc0*/  USEL UR7, URZ, 0x1, UP0 ;  /* 0x00000001ff077887 */ /* 0x000fe40008000000 */
[----:B------:R-:W-:-:S04]  /*2fd0*/  USEL UR4, UR4, URZ, UP0 ;  /* 0x000000ff04047287 */ /* 0x000fc80008000000 */
[----:B------:R-:W-:Y:S01]  /*2fe0*/  ULEA UR4, UR4, UR37, 0x3 ;  /* 0x0000002504047291 */ /* 0x000fe2000f8e18ff */
[----:B-1----:R-:W-:-:S04]  /*2ff0*/  LOP3.LUT R3, R12, UR7, RZ, 0x3c, !PT ;  /* 0x000000070c037c12 */ /* 0x002fc8000f8e3cff */
[----:B------:R-:W-:-:S04]  /*3000*/  SHF.L.U32 R0, R3, 0x1f, RZ ;  /* 0x0000001f03007819 */ /* 0x000fc800000006ff */
[----:B------:R-:W1:Y:S02]  /*3010*/  SYNCS.PHASECHK.TRANS64 P0, [UR4+0x130], R0 ;  /* 0x00013000ff0075a7 */ /* 0x000e640008001004 */
[----:B-1----:R-:W-:Y:S05]  /*3020*/  @P0 EXIT ;  /* 0x000000000000094d */ /* 0x002fea0003800000 */
[----:B------:R-:W-:Y:S02]  /*3030*/  SHF.L.U32 R3, R3, 0x1f, RZ ;  /* 0x0000001f03037819 */ /* 0x000fe400000006ff */
[----:B------:R-:W-:-:S07]  /*3040*/  MOV R0, UR4 ;  /* 0x0000000400007c02 */ /* 0x000fce0008000f00 */
.L_x_57:
[----:B-1----:R1:W2:Y:S02]  /*3050*/  SYNCS.PHASECHK.TRANS64.TRYWAIT P0, [R0+URZ+0x130], R3 ;  /* 0x00013003000075a7 */ /* 0x0022a400080011ff */
[----:B--2---:R-:W-:Y:S05]  /*3060*/  @!P0 NANOSLEEP.SYNCS 0x989680 ;  /* 0x009896800000895d */ /* 0x004fea0003900000 */
[----:B------:R-:W2:Y:S02]  /*3070*/  @!P0 SYNCS.PHASECHK.TRANS64 P0, [R0+URZ+0x130], R3 ;  /* 0x00013003000085a7 */ /* 0x000ea400080010ff */
[----:B--2---:R-:W-:Y:S05]  /*3080*/  @P0 EXIT ;  /* 0x000000000000094d */ /* 0x004fea0003800000 */
[----:B------:R-:W-:Y:S05]  /*3090*/  BRA `(.L_x_57) ;  /* 0xfffffffc00ec7947 */ /* 0x000fea000383ffff */
.L_x_50:
[----:B------:R-:W-:-:S09]  /*30a0*/  UISETP.NE.AND UP1, UPT, UR8, URZ, UPT ;  /* 0x000000ff0800728c */ /* 0x000fd2000bf25270 */
[----:B------:R-:W-:Y:S05]  /*30b0*/  BRA.U UP1, `(.L_x_58) ;  /* 0x0000000d01187547 */ /* 0x000fea000b800000 */
[----:B------:R-:W-:Y:S01]  /*30c0*/  UMOV UR4, 0x40 ;  /* 0x0000004000047882 */ /* 0x000fe20000000000 */
[----:B------:R-:W-:Y:S01]  /*30d0*/  NOP ;  /* 0x0000000000007918 */ /* 0x000fe20000000000 */
[----:B------:R-:W-:Y:S01]  /*30e0*/  ULEA UR4, UR37, UR4, 0x18 ;  /* 0x0000000425047291 */ /* 0x000fe2000f8ec0ff */
[----:B------:R-:W-:Y:S02]  /*30f0*/  UMOV UR5, 0x400 ;  /* 0x0000040000057882 */ /* 0x000fe40000000000 */
[----:B------:R-:W-:-:S06]  /*3100*/  ULEA UR37, UR37, UR5, 0x18 ;  /* 0x0000000525257291 */ /* 0x000fcc000f8ec0ff */
[----:B------:R-:W1:Y:S02]  /*3110*/  LDS.U8 R0, [UR4+0x1c] ;  /* 0x00001c04ff007984 */ /* 0x000e640008000000 */
[----:B-1----:R-:W-:-:S13]  /*3120*/  ISETP.NE.AND P0, PT, R0, RZ, PT ;  /* 0x000000ff0000720c */ /* 0x002fda0003f05270 */
[----:B------:R-:W-:Y:S05]  /*3130*/  @P0 BRA `(.L_x_59) ;  /* 0x0000000000580947 */ /* 0x000fea0003800000 */
[----:B------:R-:W-:-:S13]  /*3140*/  ELECT P0, URZ, PT ;  /* 0x0000000000ff782f */ /* 0x000fda0003800000 */
[----:B------:R-:W-:Y:S05]  /*3150*/  @!P0 BRA `(.L_x_60) ;  /* 0x0000000000608947 */ /* 0x000fea0003800000 */
[----:B------:R-:W-:Y:S01]  /*3160*/  UMOV UR5, 0x10 ;  /* 0x0000001000057882 */ /* 0x000fe20000000000 */
[----:B------:R-:W-:Y:S01]  /*3170*/  HFMA2 R0, -RZ, RZ, 0, 5.9604644775390625e-08 ;  /* 0x00000001ff007431 */ /* 0x000fe200000001ff */
[----:B------:R-:W-:-:S03]  /*3180*/  MOV R2, 0xffff ;  /* 0x0000ffff00027802 */ /* 0x000fc60000000f00 */
[----:B------:R-:W-:Y:S04]  /*3190*/  DEPBAR.LE SB1, 0x36 ;  /* 0x00009d800000791a */ /* 0x000fe80000000000 */
[----:B------:R-:W1:Y:S02]  /*31a0*/  UTCATOMSWS.FIND_AND_SET.ALIGN UP0, UR5, UR5 ;  /* 0x00000005000575e3 */ /* 0x000e640008000800 */
[----:B-1----:R-:W-:Y:S01]  /*31b0*/  MOV R3, UR5 ;  /* 0x0000000500037c02 */ /* 0x002fe20008000f00 */
[----:B------:R-:W-:Y:S06]  /*31c0*/  BRA.U UP0, `(.L_x_61) ;  /* 0x0000000100187547 */ /* 0x000fec000b800000 */
.L_x_62:
[----:B------:R-:W-:Y:S05]  /*31d0*/  NANOSLEEP 0x64 ;  /* 0x000000640000795d */ /* 0x000fea0003800000 */
[----:B------:R-:W-:-:S05]  /*31e0*/  UMOV UR5, 0x10 ;  /* 0x0000001000057882 */ /* 0x000fca0000000000 */
[----:B------:R-:W-:Y:S04]  /*31f0*/  DEPBAR.LE SB1, 0x36 ;  /* 0x00009d800000791a */ /* 0x000fe80000000000 */
[----:B------:R-:W1:Y:S02]  /*3200*/  UTCATOMSWS.FIND_AND_SET.ALIGN UP0, UR5, UR5 ;  /* 0x00000005000575e3 */ /* 0x000e640008000800 */
[----:B-1----:R-:W-:Y:S01]  /*3210*/  MOV R3, UR5 ;  /* 0x0000000500037c02 */ /* 0x002fe20008000f00 */
[----:B------:R-:W-:Y:S05]  /*3220*/  BRA.U !UP0, `(.L_x_62) ;  /* 0xfffffffd08e87547 */ /* 0x000fea000b83ffff */
.L_x_61:
[-C--:B------:R-:W-:Y:S02]  /*3230*/  SHF.L.U32 R2, R2, R3.reuse, RZ ;  /* 0x0000000302027219 */ /* 0x080fe400000006ff */
[----:B------:R-:W-:Y:S01]  /*3240*/  SHF.L.U32 R0, R0, R3, RZ ;  /* 0x0000000300007219 */ /* 0x000fe200000006ff */
[----:B------:R-:W-:Y:S02]  /*3250*/  IMAD.SHL.U32 R3, R3, 0x20, RZ ;  /* 0x0000002003037824 */ /* 0x000fe400078e00ff */
[----:B------:R1:W-:Y:S04]  /*3260*/  ATOMS.OR RZ, [UR4+0x14], R2 ;  /* 0x00001402ffff798c */ /* 0x0003e8000b000004 */
[----:B------:R1:W-:Y:S04]  /*3270*/  ATOMS.OR RZ, [UR4+0x18], R0 ;  /* 0x00001800ffff798c */ /* 0x0003e8000b000004 */
[----:B------:R1:W-:Y:S01]  /*3280*/  STS [UR37+0x1b0], R3 ;  /* 0x0001b003ff007988 */ /* 0x0003e20008000825 */
[----:B------:R-:W-:Y:S05]  /*3290*/  BRA `(.L_x_60) ;  /* 0x0000000000107947 */ /* 0x000fea0003800000 */
.L_x_59:
[----:B------:R-:W-:Y:S02]  /*32a0*/  MOV R0, 0xffffffff ;  /* 0xffffffff00007802 */ /* 0x000fe40000000f00 */
[----:B------:R-:W-:-:S03]  /*32b0*/  MOV R2, 0x32e0 ;  /* 0x000032e000027802 */ /* 0x000fc60000000f00 */
[----:B------:R1:W-:Y:S04]  /*32c0*/  STS [UR37+0x1b0], R0 ;  /* 0x0001b000ff007988 */ /* 0x0003e80008000825 */
[----:B-1-3-5:R-:W-:Y:S05]  /*32d0*/  CALL.REL.NOINC `($__internal_1_$__cuda_sm10x_tcgen05_guardrail_trap_phase_invalid_during_alloc) ;  /* 0x0000008c00607944 */ /* 0x02afea0003c00000 */
.L_x_60:
[----:B------:R-:W-:Y:S05]  /*32e0*/  WARPSYNC.ALL ;  /* 0x0000000000007948 */ /* 0x000fea0003800000 */
[----:B------:R-:W2:Y:S01]  /*32f0*/  S2UR UR6, SR_CgaCtaId ;  /* 0x00000000000679c3 */ /* 0x000ea20000008800 */
[----:B------:R-:W-:Y:S01]  /*3300*/  UMOV UR4, 0x400 ;  /* 0x0000040000047882 */ /* 0x000fe20000000000 */
[----:B------:R-:W-:-:S06]  /*3310*/  NOP ;  /* 0x0000000000007918 */ /* 0x000fcc0000000000 */
[----:B------:R-:W-:Y:S06]  /*3320*/  BAR.ARV 0x6, 0xa0 ;  /* 0x0182800000007b1d */ /* 0x000fec0000002000 */
[----:B------:R-:W4:Y:S01]  /*3330*/  LDCU UR7, c[0x0][0x38c] ;  /* 0x00007180ff0777ac */ /* 0x000f220008000800 */
[----:B------:R-:W-:Y:S01]  /*3340*/  IMAD.MOV.U32 R11, RZ, RZ, 0x1 ;  /* 0x00000001ff0b7424 */ /* 0x000fe200078e00ff */
[----:B------:R-:W-:Y:S01]  /*3350*/  CS2R R8, SRZ ;  /* 0x0000000000087805 */ /* 0x000fe2000001ff00 */
[----:B------:R-:W-:Y:S01]  /*3360*/  IMAD.MOV.U32 R10, RZ, RZ, RZ ;  /* 0x000000ffff0a7224 */ /* 0x000fe200078e00ff */
[----:B------:R-:W-:Y:S01]  /*3370*/  UMOV UR18, URZ ;  /* 0x000000ff00127c82 */ /* 0x000fe20008000000 */
[----:B------:R-:W-:Y:S01]  /*3380*/  UMOV UR17, URZ ;  /* 0x000000ff00117c82 */ /* 0x000fe20008000000 */
[----:B------:R-:W-:Y:S01]  /*3390*/  UMOV UR20, 0x0 ;  /* 0x0000000000147882 */ /* 0x000fe20000000000 */
[----:B------:R-:W-:Y:S01]  /*33a0*/  UMOV UR21, 0x8400010 ;  /* 0x0840001000157882 */ /* 0x000fe20000000000 */
[----:B--2---:R-:W-:Y:S01]  /*33b0*/  ULEA UR6, UR6, UR4, 0x18 ;  /* 0x0000000406067291 */ /* 0x004fe2000f8ec0ff */
[----:B------:R-:W2:Y:S03]  /*33c0*/  LDCU UR4, c[0x0][0x38c] ;  /* 0x00007180ff0477ac */ /* 0x000ea60008000800 */
[----:B------:R-:W-:-:S02]  /*33d0*/  UIADD3 UR11, UPT, UPT, UR6, 0x10800, URZ ;  /* 0x00010800060b7890 */ /* 0x000fc4000fffe0ff */
[----:B----4-:R-:W-:-:S03]  /*33e0*/  UIADD3 UR7, UPT, UPT, UR7, 0xf, URZ ;  /* 0x0000000f07077890 */ /* 0x010fc6000fffe0ff */
[----:B-1----:R-:W1:Y:S01]  /*33f0*/  LDS R0, [UR6+0x1b0] ;  /* 0x0001b006ff007984 */ /* 0x002e620008000800 */
[----:B------:R-:W-:Y:S02]  /*3400*/  UIADD3 UR12, UPT, UPT, UR6, 0x1d800, URZ ;  /* 0x0001d800060c7890 */ /* 0x000fe4000fffe0ff */
[----:B------:R-:W-:Y:S02]  /*3410*/  USHF.R.S32.HI UR5, URZ, 0x1f, UR7 ;  /* 0x0000001fff057899 */ /* 0x000fe40008011407 */
[----:B------:R-:W-:Y:S02]  /*3420*/  USHF.R.U32.HI UR11, URZ, 0x4, UR11 ;  /* 0x00000004ff0b7899 */ /* 0x000fe4000801160b */
[----:B------:R-:W-:Y:S02]  /*3430*/  ULEA.HI UR5, UR5, UR7, URZ, 0x4 ;  /* 0x0000000705057291 */ /* 0x000fe4000f8f20ff */
[----:B------:R-:W-:Y:S02]  /*3440*/  USHF.R.U32.HI UR12, URZ, 0x4, UR12 ;  /* 0x00000004ff0c7899 */ /* 0x000fe4000801160c */
[----:B------:R-:W-:-:S02]  /*3450*/  USHF.R.S32.HI UR5, URZ, 0x4, UR5 ;  /* 0x00000004ff057899 */ /* 0x000fc40008011405 */
[----:B------:R-:W-:Y:S02]  /*3460*/  ULOP3.LUT UR11, UR11, 0x3fff, URZ, 0xc0, !UPT ;  /* 0x00003fff0b0b7892 */ /* 0x000fe4000f8ec0ff */
[----:B------:R-:W-:Y:S02]  /*3470*/  UISETP.LT.AND UP0, UPT, UR5, 0x1, UPT ;  /* 0x000000010500788c */ /* 0x000fe4000bf01270 */
[----:B------:R-:W-:Y:S02]  /*3480*/  ULOP3.LUT UR12, UR12, 0x3fff, URZ, 0xc0, !UPT ;  /* 0x00003fff0c0c7892 */ /* 0x000fe4000f8ec0ff */
[----:B------:R-:W-:Y:S02]  /*3490*/  USEL UR10, UR5, 0x1, !UP0 ;  /* 0x00000001050a7887 */ /* 0x000fe4000c000000 */
[----:B------:R-:W-:Y:S02]  /*34a0*/  ULOP3.LUT UR11, UR11, 0x10000, URZ, 0xfc, !UPT ;  /* 0x000100000b0b7892 */ /* 0x000fe4000f8efcff */
[----:B------:R-:W-:-:S02]  /*34b0*/  ULOP3.LUT UR12, UR12, 0x10000, URZ, 0xfc, !UPT ;  /* 0x000100000c0c7892 */ /* 0x000fc4000f8efcff */
[----:B------:R-:W-:Y:S02]  /*34c0*/  UIADD3 UR10, UPT, UPT, -UR10, URZ, URZ ;  /* 0x000000ff0a0a7290 */ /* 0x000fe4000fffe1ff */
[----:B--2---:R-:W-:Y:S01]  /*34d0*/  UISETP.GE.AND UP3, UPT, UR4, 0x1, UPT ;  /* 0x000000010400788c */ /* 0x004fe2000bf66270 */
[----:B-1----:R-:W-:-:S15]  /*34e0*/  R2UR UR19, R0 ;  /* 0x00000000001372ca */ /* 0x002fde00000e0000 */
.L_x_69:
[----:B------:R-:W-:Y:S02]  /*34f0*/  LEA R0, R10, UR6, 0x3 ;  /* 0x000000060a007c11 */ /* 0x000fe4000f8e18ff */
[----:B------:R-:W-:Y:S02]  /*3500*/  SHF.L.U32 R5, R9, 0x1f, RZ ;  /* 0x0000001f09057819 */ /* 0x000fe400000006ff */
[----:B------:R-:W-:Y:S01]  /*3510*/  PLOP3.LUT P0, PT, PT, PT, UP3, 0x80, 0x8 ;  /* 0x000000000008781c */ /* 0x000fe20003f0f038 */
[----:B------:R-:W-:Y:S01]  /*3520*/  VIADD R3, R0, 0x130 ;  /* 0x0000013000037836 */ /* 0x000fe20000000000 */
[----:B-1----:R-:W1:Y:S02]  /*3530*/  SYNCS.PHASECHK.TRANS64.TRYWAIT P1, [R0+URZ+0x120], R5 ;  /* 0x00012005000075a7 */ /* 0x002e6400080211ff */
[----:B-1--4-:R-:W-:Y:S09]  /*3540*/  @!P1 BRA `(.L_x_63) ;  /* 0x0000008000f49947 */ /* 0x012ff20003800000 */
.L_x_172:
[----:B------:R-:W-:Y:S01]  /*3550*/  LEA R4, R10, UR6, 0x4 ;  /* 0x000000060a047c11 */ /* 0x000fe2000f8e20ff */
[----:B------:R-:W-:Y:S01]  /*3560*/  @UP3 ULEA UR4, UR17, UR6, 0x3 ;  /* 0x0000000611043291 */ /* 0x000fe2000f8e18ff */
[----:B------:R-:W-:Y:S01]  /*3570*/  PLOP3.LUT P2, PT, PT, PT, PT, 0x80, 0x8 ;  /* 0x000000000008781c */ /* 0x000fe20003f4f070 */
[----:B------:R-:W-:Y:S01]  /*3580*/  ULEA UR9, UR18, UR6, 0x3 ;  /* 0x0000000612097291 */ /* 0x000fe2000f8e18ff */
[----:B------:R-:W-:Y:S02]  /*3590*/  PRMT R3, RZ, 0x654, R3 ;  /* 0x00000654ff037816 */ /* 0x000fe40000000003 */
[----:B-1----:R-:W1:Y:S01]  /*35a0*/  LDS.128 R4, [R4+0x190] ;  /* 0x0001900004047984 */ /* 0x002e620000000c00 */
[----:B------:R-:W-:Y:S02]  /*35b0*/  @P0 SHF.L.U32 R2, R8, 0x1f, RZ ;  /* 0x0000001f08020819 */ /* 0x000fe400000006ff */
[----:B------:R-:W-:Y:S01]  /*35c0*/  SHF.L.U32 R0, R11, 0x1f, RZ ;  /* 0x0000001f0b007819 */ /* 0x000fe200000006ff */
[----:B------:R-:W-:Y:S01]  /*35d0*/  @!PT LDS RZ, [RZ] ;  /* 0x00000000fffff984 */ /* 0x000fe20000000800 */
[----:B------:R-:W-:Y:S01]  /*35e0*/  @!PT LDS RZ, [RZ] ;  /* 0x00000000fffff984 */ /* 0x000fe20000000800 */
[----:B------:R-:W-:Y:S01]  /*35f0*/  @!PT LDS RZ, [RZ] ;  /* 0x00000000fffff984 */ /* 0x000fe20000000800 */
[----:B------:R-:W-:Y:S01]  /*3600*/  @!PT LDS RZ, [RZ] ;  /* 0x00000000fffff984 */ /* 0x000fe20000000800 */
[----:B------:R2:W-:Y:S06]  /*3610*/  MEMBAR.ALL.CTA ;  /* 0x0000000000007992 */ /* 0x0005ec0000008000 */
[----:B--2---:R-:W2:Y:S02]  /*3620*/  FENCE.VIEW.ASYNC.S ;  /* 0x00000000000073c6 */ /* 0x004ea40000000000 */
[----:B--2---:R2:W-:Y:S01]  /*3630*/  SYNCS.ARRIVE.TRANS64.RED.A1T0 RZ, [R3+URZ], RZ ;  /* 0x000000ff03ff79a7 */ /* 0x0045e200081004ff */
[----:B------:R2:W4:Y:S01]  /*3640*/  @P0 SYNCS.PHASECHK.TRANS64.TRYWAIT P2, [UR4], R2 ;  /* 0x00000002ff0005a7 */ /* 0x0005220008041104 */
[----:B-1----:R-:W-:Y:S01]  /*3650*/  LOP3.LUT P1, RZ, R6, 0x1, RZ, 0xc0, !PT ;  /* 0x0000000106ff7812 */ /* 0x002fe2000782c0ff */
[----:B------:R-:W1:Y:S02]  /*3660*/  SYNCS.PHASECHK.TRANS64.TRYWAIT P0, [UR9+0x150], R0 ;  /* 0x00015000ff0075a7 */ /* 0x000e640008001109 */
[----:B-12-4-:R-:W-:Y:S10]  /*3670*/  @!P0 BRA `(.L_x_64) ;  /* 0x0000008000bc8947 */ /* 0x016ff40003800000 */
.L_x_174:
[----:B------:R-:W-:Y:S01]  /*3680*/  IADD3 R10, PT, PT, R10, 0x1, RZ ;  /* 0x000000010a0a7810 */ /* 0x000fe20007ffe0ff */
[----:B------:R-:W-:Y:S06]  /*3690*/  BRA.U !UP3, `(.L_x_65) ;  /* 0x000000010b887547 */ /* 0x000fec000b800000 */
[----:B------:R-:W-:Y:S02]  /*36a0*/  ULEA UR8, UR18, UR19, 0x8 ;  /* 0x0000001312087291 */ /* 0x000fe4000f8e40ff */
[----:B------:R-:W-:Y:S01]  /*36b0*/  UPLOP3.LUT UP4, UPT, UPT, UPT, UPT, 0x40, 0x4 ;  /* 0x000000000004789c */ /* 0x000fe20003f8e870 */
[----:B------:R-:W-:Y:S01]  /*36c0*/  UMOV UR16, UR10 ;  /* 0x0000000a00107c82 */ /* 0x000fe20008000000 */
[----:B------:R-:W-:Y:S01]  /*36d0*/  UMOV UR15, UR5 ;  /* 0x00000005000f7c82 */ /* 0x000fe20008000000 */
[----:B------:R-:W-:-:S08]  /*36e0*/  UMOV UR14, UR17 ;  /* 0x00000011000e7c82 */ /* 0x000fd00008000000 */
.L_x_68:
[----:B------:R-:W-:Y:S02]  /*36f0*/  UIADD3 UR16, UPT, UPT, UR16, 0x1, URZ ;  /* 0x0000000110107890 */ /* 0x000fe4000fffe0ff */
[----:B--2---:R-:W-:Y:S02]  /*3700*/  ULEA UR7, UR14, UR6, 0x3 ;  /* 0x000000060e077291 */ /* 0x004fe4000f8e18ff */
[----:B------:R-:W-:Y:S01]  /*3710*/  UISETP.NE.AND UP0, UPT, UR16, URZ, UPT ;  /* 0x000000ff1000728c */ /* 0x000fe2000bf05270 */
[----:B----4-:R-:W-:Y:S10]  /*3720*/  @P2 BRA `(.L_x_66) ;  /* 0x00000000000c2947 */ /* 0x010ff40003800000 */
[----:B-1----:R-:W-:Y:S04]  /*3730*/  SHF.L.U32 R3, R8, 0x1f, RZ ;  /* 0x0000001f08037819 */ /* 0x002fe800000006ff */
[----:B------:R-:W1:Y:S02]  /*3740*/  SYNCS.PHASECHK.TRANS64.TRYWAIT P0, [UR7], R3 ;  /* 0x00000003ff0075a7 */ /* 0x000e640008001107 */
[----:B-1----:R-:W-:Y:S05]  /*3750*/  @!P0 BRA `(.L_x_67) ;  /* 0x00000080009c8947 */ /* 0x002fea0003800000 */
.L_x_66:
[----:B------:R-:W-:Y:S01]  /*3760*/  UISETP.NE.AND UP1, UPT, UR15, 0x1, UPT ;  /* 0x000000010f00788c */ /* 0x000fe2000bf25270 */
[----:B------:R-:W-:Y:S01]  /*3770*/  PLOP3.LUT P2, PT, PT, PT, PT, 0x80, 0x8 ;  /* 0x000000000008781c */ /* 0x000fe20003f4f070 */
[----:B------:R-:W-:Y:S02]  /*3780*/  UIADD3 UR17, UPT, UPT, UR14, 0x1, URZ ;  /* 0x000000010e117890 */ /* 0x000fe4000fffe0ff */
[----:B------:R-:W-:Y:S02]  /*3790*/  ULEA UR22, UR14, UR12, 0x9 ;  /* 0x0000000c0e167291 */ /* 0x000fe4000f8e48ff */
[----:B------:R-:W-:Y:S01]  /*37a0*/  UISETP.NE.AND UP2, UPT, UR17, 0xd, UPT ;  /* 0x0000000d1100788c */ /* 0x000fe2000bf45270 */
[----:B------:R-:W-:Y:S01]  /*37b0*/  PLOP3.LUT P0, PT, PT, PT, UP1, 0x80, 0x8 ;  /* 0x000000000008781c */ /* 0x000fe20003f0f018 */
[----:B------:R-:W-:Y:S02]  /*37c0*/  ULEA UR24, UR14, UR11, 0x8 ;  /* 0x0000000b0e187291 */ /* 0x000fe4000f8e40ff */
[----:B------:R-:W-:Y:S02]  /*37d0*/  USEL UR13, URZ, 0x1, UP2 ;  /* 0x00000001ff0d7887 */ /* 0x000fe40009000000 */
[----:B------:R-:W-:Y:S02]  /*37e0*/  USEL UR17, UR17, URZ, UP2 ;  /* 0x000000ff11117287 */ /* 0x000fe40009000000 */
[----:B------:R-:W-:Y:S02]  /*37f0*/  UIADD3 UR7, UPT, UPT, UR7, 0x68, URZ ;  /* 0x0000006807077890 */ /* 0x000fe4000fffe0ff */
[----:B------:R-:W-:Y:S01]  /*3800*/  @UP1 ULEA UR4, UR17, UR6, 0x3 ;  /* 0x0000000611041291 */ /* 0x000fe2000f8e18ff */
[----:B------:R-:W-:Y:S01]  /*3810*/  LOP3.LUT R8, R8, UR13, RZ, 0x3c, !PT ;  /* 0x0000000d08087c12 */ /* 0x000fe2000f8e3cff */
[----:B------:R-:W-:Y:S01]  /*3820*/  UMOV UR23, 0xc0004010 ;  /* 0xc000401000177882 */ /* 0x000fe20000000000 */
[----:B------:R-:W-:Y:S01]  /*3830*/  UMOV UR25, 0xc0004010 ;  /* 0xc000401000197882 */ /* 0x000fe20000000000 */
[----:B------:R-:W-:Y:S01]  /*3840*/  UIADD3 UR15, UPT, UPT, UR15, -0x1, URZ ;  /* 0xffffffff0f0f7890 */ /* 0x000fe2000fffe0ff */
[----:B-1----:R-:W-:Y:S01]  /*3850*/  @P0 SHF.L.U32 R0, R8, 0x1f, RZ ;  /* 0x0000001f08000819 */ /* 0x002fe200000006ff */
[----:B------:R-:W-:Y:S03]  /*3860*/  UMOV UR14, UR17 ;  /* 0x00000011000e7c82 */ /* 0x000fe60008000000 */
[----:B------:R2:W4:Y:S01]  /*3870*/  @P0 SYNCS.PHASECHK.TRANS64.TRYWAIT P2, [UR4], R0 ;  /* 0x00000000ff0005a7 */ /* 0x0005220008041104 */
[----:B------:R2:W-:Y:S01]  /*3880*/  UTCHMMA gdesc[UR24], gdesc[UR22], tmem[UR8], tmem[UR20], idesc[UR21], UP4 ;  /* 0x00ff1416180075ea */ /* 0x0005e2000a000008 */
[----:B------:R-:W-:Y:S01]  /*3890*/  UPLOP3.LUT UP4, UPT, UPT, UPT, UPT, 0x80, 0x8 ;  /* 0x000000000008789c */ /* 0x000fe20003f8f070 */
[----:B------:R2:W-:Y:S01]  /*38a0*/  UTCBAR [UR7], URZ ;  /* 0x000000ff070073e9 */ /* 0x0005e200080000ff */
[----:B------:R-:W-:Y:S09]  /*38b0*/  BRA.U UP0, `(.L_x_68) ;  /* 0xfffffffd008c7547 */ /* 0x000ff2000b83ffff */
.L_x_65:
[----:B------:R-:W-:Y:S01]  /*38c0*/  UIADD3 UR18, UPT, UPT, UR18, 0x1, URZ ;  /* 0x0000000112127890 */ /* 0x000fe2000fffe0ff */
[C---:B------:R-:W-:Y:S01]  /*38d0*/  ISETP.NE.AND P0, PT, R10.reuse, 0x2, PT ;  /* 0x000000020a00780c */ /* 0x040fe20003f05270 */
[----:B------:R-:W-:Y:S02]  /*38e0*/  UIADD3 UR9, UPT, UPT, UR9, 0x140, URZ ;  /* 0x0000014009097890 */ /* 0x000fe4000fffe0ff */
[----:B------:R-:W-:Y:S01]  /*38f0*/  UISETP.NE.AND UP0, UPT, UR18, 0x2, UPT ;  /* 0x000000021200788c */ /* 0x000fe2000bf05270 */
[----:B-12---:R-:W-:Y:S02]  /*3900*/  SEL R0, RZ, 0x1, P0 ;  /* 0x00000001ff007807 */ /* 0x006fe40000000000 */
[----:B------:R-:W-:Y:S01]  /*3910*/  SEL R10, R10, RZ, P0 ;  /* 0x000000ff0a0a7207 */ /* 0x000fe20000000000 */
[----:B------:R-:W-:Y:S01]  /*3920*/  USEL UR4, URZ, 0x1, UP0 ;  /* 0x00000001ff047887 */ /* 0x000fe20008000000 */
[----:B------:R-:W-:Y:S01]  /*3930*/  LOP3.LUT R9, R9, R0, RZ, 0x3c, !PT ;  /* 0x0000000009097212 */ /* 0x000fe200078e3cff */
[----:B------:R-:W-:Y:S01]  /*3940*/  USEL UR18, UR18, URZ, UP0 ;  /* 0x000000ff12127287 */ /* 0x000fe20008000000 */
[----:B------:R1:W-:Y:S03]  /*3950*/  UTCBAR [UR9], URZ ;  /* 0x000000ff090073e9 */ /* 0x0003e600080000ff */
[----:B------:R-:W-:Y:S01]  /*3960*/  LOP3.LUT R11, R11, UR4, RZ, 0x3c, !PT ;  /* 0x000000040b0b7c12 */ /* 0x000fe2000f8e3cff */
[----:B------:R-:W-:Y:S07]  /*3970*/  @P1 BRA `(.L_x_69) ;  /* 0xfffffff800dc1947 */ /* 0x000fee000383ffff */
[----:B------:R-:W2:Y:S01]  /*3980*/  S2UR UR4, SR_CgaCtaId ;  /* 0x00000000000479c3 */ /* 0x000ea20000008800 */
[----:B------:R-:W-:Y:S01]  /*3990*/  ELECT P0, URZ, PT ;  /* 0x0000000000ff782f */ /* 0x000fe20003800000 */
[----:B------:R-:W-:Y:S01]  /*39a0*/  IMAD.MOV.U32 R0, RZ, RZ, 0x1 ;  /* 0x00000001ff007424 */ /* 0x000fe200078e00ff */
[----:B------:R-:W-:Y:S01]  /*39b0*/  UIADD3 UR6, UPT, UPT, UR6, 0x150, URZ ;  /* 0x0000015006067890 */ /* 0x000fe2000fffe0ff */
[----:B------:R-:W-:Y:S01]  /*39c0*/  SHF.L.U32 R3, R11, 0x1f, RZ ;  /* 0x0000001f0b037819 */ /* 0x000fe200000006ff */
[----:B------:R-:W-:-:S03]  /*39d0*/  UMOV UR5, 0x40 ;  /* 0x0000004000057882 */ /* 0x000fc60000000000 */
[----:B------:R-:W-:Y:S01]  /*39e0*/  UVIRTCOUNT.DEALLOC.SMPOOL 0x80 ;  /* 0x000000800000784c */ /* 0x000fe20000000000 */
[----:B--2---:R-:W-:Y:S02]  /*39f0*/  ULEA UR4, UR4, UR5, 0x18 ;  /* 0x0000000504047291 */ /* 0x004fe4000f8ec0ff */
[----:B------:R-:W-:-:S07]  /*3a00*/  ULEA UR5, UR18, UR6, 0x3 ;  /* 0x0000000612057291 */ /* 0x000fce000f8e18ff */
[----:B------:R2:W-:Y:S02]  /*3a10*/  @P0 STS.U8 [UR4+0x1c], R0 ;  /* 0x00001c00ff000988 */ /* 0x0005e40008000004 */
[----:B------:R-:W3:Y:S02]  /*3a20*/  SYNCS.PHASECHK.TRANS64.TRYWAIT P0, [UR5], R3 ;  /* 0x00000003ff0075a7 */ /* 0x000ee40008001105 */
[----:B--23--:R-:W-:Y:S05]  /*3a30*/  @!P0 BRA `(.L_x_70) ;  /* 0x0000007c00fc8947 */ /* 0x00cfea0003800000 */
.L_x_177:
[----:B------:R-:W-:-:S04]  /*3a40*/  UIADD3 UR7, UPT, UPT, UR18, 0x1, URZ ;  /* 0x0000000112077890 */ /* 0x000fc8000fffe0ff */
[----:B------:R-:W-:-:S04]  /*3a50*/  UISETP.NE.AND UP0, UPT, UR7, 0x2, UPT ;  /* 0x000000020700788c */ /* 0x000fc8000bf05270 */
[----:B------:R-:W-:Y:S02]  /*3a60*/  USEL UR5, URZ, 0x1, UP0 ;  /* 0x00000001ff057887 */ /* 0x000fe40008000000 */
[----:B------:R-:W-:-:S04]  /*3a70*/  USEL UR7, UR7, URZ, UP0 ;  /* 0x000000ff07077287 */ /* 0x000fc80008000000 */
[----:B------:R-:W-:Y:S01]  /*3a80*/  ULEA UR7, UR7, UR6, 0x3 ;  /* 0x0000000607077291 */ /* 0x000fe2000f8e18ff */
[----:B--2---:R-:W-:-:S04]  /*3a90*/  LOP3.LUT R3, R11, UR5, RZ, 0x3c, !PT ;  /* 0x000000050b037c12 */ /* 0x004fc8000f8e3cff */
[----:B------:R-:W-:-:S04]  /*3aa0*/  SHF.L.U32 R3, R3, 0x1f, RZ ;  /* 0x0000001f03037819 */ /* 0x000fc800000006ff */
[----:B------:R-:W2:Y:S02]  /*3ab0*/  SYNCS.PHASECHK.TRANS64.TRYWAIT P0, [UR7], R3 ;  /* 0x00000003ff0075a7 */ /* 0x000ea40008001107 */
[----:B--2---:R-:W-:Y:S05]  /*3ac0*/  @!P0 BRA `(.L_x_71) ;  /* 0x0000007c00f08947 */ /* 0x004fea0003800000 */
.L_x_179:
[----:B------:R-:W-:Y:S01]  /*3ad0*/  NOP ;  /* 0x0000000000007918 */ /* 0x000fe20000000000 */
[----:B--2---:R-:W2:Y:S01]  /*3ae0*/  LDS R0, [UR4+0x14] ;  /* 0x00001404ff007984 */ /* 0x004ea20008000800 */
[----:B------:R-:W-:Y:S01]  /*3af0*/  ULOP3.LUT UR6, UR19, 0xffff, URZ, 0xc0, !UPT ;  /* 0x0000ffff13067892 */ /* 0x000fe2000f8ec0ff */
[----:B------:R-:W-:Y:S01]  /*3b00*/  UMOV UR8, 0xffff ;  /* 0x0000ffff00087882 */ /* 0x000fe20000000000 */
[----:B------:R-:W-:Y:S02]  /*3b10*/  UMOV UR5, 0x1 ;  /* 0x0000000100057882 */ /* 0x000fe40000000000 */
[----:B------:R-:W-:-:S04]  /*3b20*/  USHF.R.U32.HI UR6, URZ, 0x5, UR6 ;  /* 0x00000005ff067899 */ /* 0x000fc80008011606 */
[----:B------:R-:W-:Y:S02]  /*3b30*/  USHF.L.U32 UR8, UR8, UR6, URZ ;  /* 0x0000000608087299 */ /* 0x000fe400080006ff */
[----:B------:R-:W-:-:S04]  /*3b40*/  USHF.L.U32 UR5, UR5, UR6, URZ ;  /* 0x0000000605057299 */ /* 0x000fc800080006ff */
[----:B--2---:R-:W-:-:S04]  /*3b50*/  LOP3.LUT R0, R0, UR8, RZ, 0xc0, !PT ;  /* 0x0000000800007c12 */ /* 0x004fc8000f8ec0ff */
[----:B------:R-:W-:-:S13]  /*3b60*/  ISETP.NE.AND P0, PT, R0, UR8, PT ;  /* 0x0000000800007c0c */ /* 0x000fda000bf05270 */
[----:B------:R-:W-:Y:S05]  /*3b70*/  @P0 BRA `(.L_x_72) ;  /* 0x0000000000580947 */ /* 0x000fea0003800000 */
[----:B------:R-:W2:Y:S02]  /*3b80*/  LDS R0, [UR4+0x18] ;  /* 0x00001804ff007984 */ /* 0x000ea40008000800 */
[----:B--2---:R-:W-:-:S04]  /*3b90*/  LOP3.LUT R0, R0, UR5, RZ, 0xc0, !PT ;  /* 0x0000000500007c12 */ /* 0x004fc8000f8ec0ff */
[----:B------:R-:W-:-:S13]  /*3ba0*/  ISETP.NE.AND P0, PT, R0, UR5, PT ;  /* 0x0000000500007c0c */ /* 0x000fda000bf05270 */
[----:B------:R-:W-:Y:S05]  /*3bb0*/  @P0 BRA `(.L_x_73) ;  /* 0x00000000003c0947 */ /* 0x000fea0003800000 */
[----:B------:R-:W2:Y:S01]  /*3bc0*/  S2R R2, SR_LANEID ;  /* 0x0000000000027919 */ /* 0x000ea20000000000 */
[----:B------:R-:W-:Y:S01]  /*3bd0*/  ULOP3.LUT UR8, URZ, UR8, URZ, 0x33, !UPT ;  /* 0x00000008ff087292 */ /* 0x000fe2000f8e33ff */
[----:B------:R-:W-:Y:S01]  /*3be0*/  LOP3.LUT R4, RZ, UR5, RZ, 0x33, !PT ;  /* 0x00000005ff047c12 */ /* 0x000fe2000f8e33ff */
[----:B------:R-:W-:Y:S02]  /*3bf0*/  VOTEU.ANY UR7, UPT, PT ;  /* 0x0000000000077886 */ /* 0x000fe400038e0100 */
[----:B------:R-:W-:Y:S01]  /*3c00*/  UFLO.U32 UR7, UR7 ;  /* 0x00000007000772bd */ /* 0x000fe200080e0000 */
[----:B------:R-:W3:Y:S01]  /*3c10*/  REDUX UR5, R4 ;  /* 0x00000000040573c4 */ /* 0x000ee20000000000 */
[----:B------:R-:W-:-:S06]  /*3c20*/  IMAD.U32 R0, RZ, RZ, UR8 ;  /* 0x00000008ff007e24 */ /* 0x000fcc000f8e00ff */
[----:B------:R1:W-:Y:S01]  /*3c30*/  UTCATOMSWS.AND URZ, UR8 ;  /* 0x0000000800ff79e3 */ /* 0x0003e20008000000 */
[----:B------:R-:W4:Y:S01]  /*3c40*/  REDUX UR6, R0 ;  /* 0x00000000000673c4 */ /* 0x000f220000000000 */
[----:B--2---:R-:W-:Y:S01]  /*3c50*/  ISETP.EQ.U32.AND P0, PT, R2, UR7, PT ;  /* 0x0000000702007c0c */ /* 0x004fe2000bf02070 */
[----:B---3--:R-:W-:Y:S01]  /*3c60*/  IMAD.U32 R2, RZ, RZ, UR5 ;  /* 0x00000005ff027e24 */ /* 0x008fe2000f8e00ff */
[----:B----4-:R-:W-:-:S11]  /*3c70*/  MOV R3, UR6 ;  /* 0x0000000600037c02 */ /* 0x010fd60008000f00 */
[----:B------:R1:W-:Y:S04]  /*3c80*/  @P0 ATOMS.AND RZ, [UR4+0x14], R3 ;  /* 0x00001403ffff098c */ /* 0x0003e8000a800004 */
[----:B------:R1:W-:Y:S01]  /*3c90*/  @P0 ATOMS.AND RZ, [UR4+0x18], R2 ;  /* 0x00001802ffff098c */ /* 0x0003e2000a800004 */
[----:B------:R-:W-:Y:S05]  /*3ca0*/  BRA `(.L_x_74) ;  /* 0x0000000000147947 */ /* 0x000fea0003800000 */
.L_x_73:
[----:B------:R-:W-:Y:S02]  /*3cb0*/  MOV R2, 0x3cd0 ;  /* 0x00003cd000027802 */ /* 0x000fe40000000f00 */
[----:B-1--45:R-:W-:Y:S05]  /*3cc0*/  CALL.REL.NOINC `($__internal_0_$__cuda_sm10x_tcgen05_guardrail_trap_col_being_dealloced_not_returned_by_alloc) ;  /* 0x0000008000d87944 */ /* 0x032fea0003c00000 */
[----:B------:R-:W-:Y:S05]  /*3cd0*/  BRA `(.L_x_74) ;  /* 0x0000000000087947 */ /* 0x000fea0003800000 */
.L_x_72:
[----:B------:R-:W-:Y:S02]  /*3ce0*/  MOV R2, 0x3d00 ;  /* 0x00003d0000027802 */ /* 0x000fe40000000f00 */
[----:B-1--45:R-:W-:Y:S05]  /*3cf0*/  CALL.REL.NOINC `($__internal_2_$__cuda_sm10x_tcgen05_guardrail_trap_unallocated_columns_being_dealloced) ;  /* 0x0000008000e47944 */ /* 0x032fea0003c00000 */
.L_x_74:
[----:B------:R-:W-:Y:S01]  /*3d00*/  NOP ;  /* 0x0000000000007918 */ /* 0x000fe20000000000 */
[----:B-1----:R-:W-:Y:S05]  /*3d10*/  EXIT ;  /* 0x000000000000794d */ /* 0x002fea0003800000 */
.L_x_58:
[----:B------:R-:W-:-:S09]  /*3d20*/  UISETP.NE.OR UP2, UPT, UR8, 0x3, !UP2 ;  /* 0x000000030800788c */ /* 0x000fd2000d745670 */
[----:B------:R-:W-:Y:S05]  /*3d30*/  BRA.U UP2, `(.L_x_75) ;  /* 0x0000001102147547 */ /* 0x000fea000b800000 */
[----:B------:R-:W1:Y:S01]  /*3d40*/  LDC R0, c[0x0][0xb30] ;  /* 0x0002cc00ff007b82 */ /* 0x000e620000000800 */
[----:B------:R-:W2:Y:S01]  /*3d50*/  LDCU.64 UR8, c[0x0][0x888] ;  /* 0x00011100ff0877ac */ /* 0x000ea20008000a00 */
[----:B------:R-:W-:Y:S02]  /*3d60*/  HFMA2 R29, -RZ, RZ, 0, 0 ;  /* 0x00000000ff1d7431 */ /* 0x000fe400000001ff */
[----:B------:R-:W-:Y:S01]  /*3d70*/  IMAD.MOV.U32 R31, RZ, RZ, 0x1 ;  /* 0x00000001ff1f7424 */ /* 0x000fe200078e00ff */
[----:B------:R-:W-:Y:S01]  /*3d80*/  MOV R23, 0x4000 ;  /* 0x0000400000177802 */ /* 0x000fe20000000f00 */
[----:B------:R-:W4:Y:S01]  /*3d90*/  LDCU.64 UR4, c[0x0][0x890] ;  /* 0x00011200ff0477ac */ /* 0x000f220008000a00 */
[----:B------:R-:W-:Y:S01]  /*3da0*/  IMAD.MOV.U32 R30, RZ, RZ, RZ ;  /* 0x000000ffff1e7224 */ /* 0x000fe200078e00ff */
[----:B------:R-:W3:Y:S01]  /*3db0*/  LDC R19, c[0x0][0x370] ;  /* 0x0000dc00ff137b82 */ /* 0x000ee20000000800 */
[----:B------:R-:W-:Y:S01]  /*3dc0*/  UMOV UR7, 0x400 ;  /* 0x0000040000077882 */ /* 0x000fe20000000000 */
[----:B------:R-:W-:-:S02]  /*3dd0*/  UPLOP3.LUT UP1, UPT, UPT, UPT, UPT, 0x40, 0x4 ;  /* 0x000000000004789c */ /* 0x000fc40003f2e870 */
[----:B------:R-:W-:-:S04]  /*3de0*/  ULEA UR7, UR37, UR7, 0x18 ;  /* 0x0000000725077291 */ /* 0x000fc8000f8ec0ff */
[----:B------:R-:W3:Y:S01]  /*3df0*/  LDC R2, c[0x0][0xb0c] ;  /* 0x0002c300ff027b82 */ /* 0x000ee20000000800 */
[----:B------:R-:W-:Y:S02]  /*3e00*/  UIADD3 UR13, UPT, UPT, UR7, 0xe8, URZ ;  /* 0x000000e8070d7890 */ /* 0x000fe4000fffe0ff */
[----:B--2---:R-:W-:Y:S02]  /*3e10*/  UISETP.NE.U32.AND UP2, UPT, UR8, URZ, UPT ;  /* 0x000000ff0800728c */ /* 0x004fe4000bf45070 */
[----:B------:R-:W-:Y:S02]  /*3e20*/  UIADD3 UR33, UPT, UPT, UR7, 0xd0, URZ ;  /* 0x000000d007217890 */ /* 0x000fe4000fffe0ff */
[----:B----4-:R-:W-:Y:S01]  /*3e30*/  UISETP.NE.U32.AND UP3, UPT, UR4, URZ, UPT ;  /* 0x000000ff0400728c */ /* 0x010fe2000bf65070 */
[----:B------:R-:W2:Y:S01]  /*3e40*/  LDC R18, c[0x0][0xb20] ;  /* 0x0002c800ff127b82 */ /* 0x000ea20000000800 */
[----:B-1----:R-:W-:Y:S01]  /*3e50*/  ISETP.NE.AND P1, PT, R0, 0x1, PT ;  /* 0x000000010000780c */ /* 0x002fe20003f25270 */
[----:B------:R-:W-:-:S02]  /*3e60*/  UISETP.NE.AND.EX UP2, UPT, UR9, URZ, UPT, UP2 ;  /* 0x000000ff0900728c */ /* 0x000fc4000bf45320 */
[----:B------:R-:W-:Y:S02]  /*3e70*/  UIADD3 UR25, UPT, UPT, UR7, 0xd8, URZ ;  /* 0x000000d807197890 */ /* 0x000fe4000fffe0ff */
[----:B------:R-:W-:Y:S02]  /*3e80*/  UIADD3 UR17, UPT, UPT, UR7, 0xe0, URZ ;  /* 0x000000e007117890 */ /* 0x000fe4000fffe0ff */
[----:B------:R-:W1:Y:S01]  /*3e90*/  LDC.64 R32, c[0x0][0x348] ;  /* 0x0000d200ff207b82 */ /* 0x000e620000000a00 */
[----:B------:R-:W-:Y:S02]  /*3ea0*/  UPRMT UR13, UR37, 0x654, UR13 ;  /* 0x00000654250d7896 */ /* 0x000fe4000800000d */
[----:B------:R-:W-:-:S05]  /*3eb0*/  UISETP.NE.AND.EX UP3, UPT, UR5, URZ, UPT, UP3 ;  /* 0x000000ff0500728c */ /* 0x000fca000bf65330 */
[----:B------:R-:W4:Y:S08]  /*3ec0*/  LDC.64 R16, c[0x0][0xb10] ;  /* 0x0002c400ff107b82 */ /* 0x000f300000000a00 */
[----:B------:R-:W1:Y:S08]  /*3ed0*/  LDC.64 R6, c[0x0][0xb18] ;  /* 0x0002c600ff067b82 */ /* 0x000e700000000a00 */
[----:B------:R-:W1:Y:S08]  /*3ee0*/  LDC.64 R4, c[0x0][0xb28] ;  /* 0x0002ca00ff047b82 */ /* 0x000e700000000a00 */
[----:B--23--:R-:W1:Y:S02]  /*3ef0*/  LDC R22, c[0x0][0x374] ;  /* 0x0000dd00ff167b82 */ /* 0x00ce640000000800 */
.L_x_86:
[C---:B------:R-:W-:Y:S02]  /*3f00*/  LEA R0, R30.reuse, UR7, 0x3 ;  /* 0x000000071e007c11 */ /* 0x040fe4000f8e18ff */
[----:B------:R-:W-:Y:S02]  /*3f10*/  SHF.L.U32 R3, R29, 0x1f, RZ ;  /* 0x0000001f1d037819 */ /* 0x000fe400000006ff */
[----:B------:R-:W-:Y:S02]  /*3f20*/  LEA R24, R30, UR7, 0x4 ;  /* 0x000000071e187c11 */ /* 0x000fe4000f8e20ff */
[----:B--2---:R-:W2:Y:S02]  /*3f30*/  SYNCS.PHASECHK.TRANS64.TRYWAIT P0, [R0+URZ+0x120], R3 ;  /* 0x00012003000075a7 */ /* 0x004ea400080011ff */
[----:B--2---:R-:W-:Y:S05]  /*3f40*/  @!P0 BRA `(.L_x_76) ;  /* 0x0000007800e88947 */ /* 0x004fea0003800000 */
.L_x_180:
[----:B------:R-:W-:Y:S01]  /*3f50*/  ISETP.GE.AND P0, PT, R72, 0x1, PT ;  /* 0x000000014800780c */ /* 0x000fe20003f06270 */
[----:B------:R-:W3:Y:S01]  /*3f60*/  LDS.128 R24, [R24+0x190] ;  /* 0x0001900018187984 */ /* 0x000ee20000000c00 */
[----:B--2---:R-:W-:Y:S01]  /*3f70*/  VIADD R0, R0, 0x130 ;  /* 0x0000013000007836 */ /* 0x004fe20000000000 */
[----:B------:R-:W-:Y:S01]  /*3f80*/  @!PT LDS RZ, [RZ] ;  /* 0x00000000fffff984 */ /* 0x000fe20000000800 */
[----:B------:R-:W-:Y:S01]  /*3f90*/  @!PT LDS RZ, [RZ] ;  /* 0x00000000fffff984 */ /* 0x000fe20000000800 */
[----:B------:R-:W-:Y:S01]  /*3fa0*/  @!PT LDS RZ, [RZ] ;  /* 0x00000000fffff984 */ /* 0x000fe20000000800 */
[----:B------:R-:W-:Y:S01]  /*3fb0*/  @!PT LDS RZ, [RZ] ;  /* 0x00000000fffff984 */ /* 0x000fe20000000800 */
[----:B------:R2:W-:Y:S06]  /*3fc0*/  MEMBAR.ALL.CTA ;  /* 0x0000000000007992 */ /* 0x0005ec0000008000 */
[----:B--2---:R-:W2:Y:S01]  /*3fd0*/  FENCE.VIEW.ASYNC.S ;  /* 0x00000000000073c6 */ /* 0x004ea20000000000 */
[----:B------:R-:W-:Y:S04]  /*3fe0*/  PRMT R0, RZ, 0x654, R0 ;  /* 0x00000654ff007816 */ /* 0x000fe80000000000 */
[----:B--2---:R2:W-:Y:S01]  /*3ff0*/  SYNCS.ARRIVE.TRANS64.RED.A1T0 RZ, [R0+URZ], RZ ;  /* 0x000000ff00ff79a7 */ /* 0x0045e200081004ff */
[----:B---3--:R-:W-:Y:S11]  /*4000*/  LOP3.LUT P3, RZ, R26, 0x1, RZ, 0xc0, !PT ;  /* 0x000000011aff7812 */ /* 0x008ff6000786c0ff */
[----:B------:R-:W-:Y:S02]  /*4010*/  @!UPT UIADD3 URZ, UPT, UPT, URZ, URZ, URZ ;  /* 0x000000fffffff290 */ /* 0x000fe4000fffe0ff */
[----:B------:R-:W-:Y:S02]  /*4020*/  @P3 MOV R13, R24 ;  /* 0x00000018000d3202 */ /* 0x000fe40000000f00 */
[----:B------:R-:W-:Y:S01]  /*4030*/  @P3 LOP3.LUT R8, R25, 0xffff, RZ, 0xc0, !PT ;  /* 0x0000ffff19083812 */ /* 0x000fe200078ec0ff */
[----:B--2---:R-:W-:Y:S06]  /*4040*/  @!P0 BRA `(.L_x_77) ;  /* 0x0000000000a48947 */ /* 0x004fec0003800000 */
[----:B-1----:R-:W-:Y:S01]  /*4050*/  IMAD.HI.U32 R35, R22, R7, RZ ;  /* 0x0000000716237227 */ /* 0x002fe200078e00ff */
[----:B------:R-:W-:Y:S02]  /*4060*/  ISETP.NE.AND P0, PT, R6, 0x1, PT ;  /* 0x000000010600780c */ /* 0x000fe40003f05270 */
[----:B------:R-:W-:Y:S01]  /*4070*/  ISETP.NE.AND P2, PT, R72, 0x1, PT ;  /* 0x000000014800780c */ /* 0x000fe20003f45270 */
[----:B----4-:R-:W-:Y:S01]  /*4080*/  IMAD.HI.U32 R34, R19, R16, RZ ;  /* 0x0000001013227227 */ /* 0x010fe200078e00ff */
[----:B------:R-:W-:Y:S02]  /*4090*/  SHF.R.U32.HI R35, RZ, R18, R35 ;  /* 0x00000012ff237219 */ /* 0x000fe40000011623 */
[----:B------:R-:W-:Y:S01]  /*40a0*/  ISETP.NE.AND P4, PT, R2, 0x1, PT ;  /* 0x000000010200780c */ /* 0x000fe20003f85270 */
[----:B------:R-:W-:Y:S01]  /*40b0*/  IMAD.HI.U32 R36, R13, R16, RZ ;  /* 0x000000100d247227 */ /* 0x000fe200078e00ff */
[----:B------:R-:W-:Y:S02]  /*40c0*/  SHF.R.U32.HI R34, RZ, R17, R34 ;  /* 0x00000011ff227219 */ /* 0x000fe40000011622 */
[----:B------:R-:W-:Y:S01]  /*40d0*/  SEL R3, R22, R35, !P0 ;  /* 0x0000002316037207 */ /* 0x000fe20004000000 */
[C---:B------:R-:W-:Y:S01]  /*40e0*/  IMAD.HI.U32 R35, R8.reuse, R7, RZ ;  /* 0x0000000708237227 */ /* 0x040fe200078e00ff */
[----:B------:R-:W-:Y:S02]  /*40f0*/  SEL R11, R19, R34, !P4 ;  /* 0x00000022130b7207 */ /* 0x000fe40006000000 */
[----:B------:R-:W-:Y:S01]  /*4100*/  SHF.R.U32.HI R36, RZ, R17, R36 ;  /* 0x00000011ff247219 */ /* 0x000fe20000011624 */
[----:B------:R-:W-:Y:S01]  /*4110*/  IMAD.HI.U32 R38, R3, R4, RZ ;  /* 0x0000000403267227 */ /* 0x000fe200078e00ff */
[----:B------:R-:W-:Y:S03]  /*4120*/  SHF.R.U32.HI R35, RZ, R18, R35 ;  /* 0x00000012ff237219 */ /* 0x000fe60000011623 */
[----:B------:R-:W-:Y:S01]  /*4130*/  IMAD.HI.U32 R34, R11, R4, RZ ;  /* 0x000000040b227227 */ /* 0x000fe200078e00ff */
[----:B------:R-:W-:Y:S02]  /*4140*/  @P2 SHF.R.U32.HI R3, RZ, R5, R38 ;  /* 0x00000005ff032219 */ /* 0x000fe40000011626 */
[----:B------:R-:W-:Y:S02]  /*4150*/  SEL R9, R8, R35, !P0 ;  /* 0x0000002308097207 */ /* 0x000fe40004000000 */
[----:B------:R-:W-:Y:S01]  /*4160*/  @P2 SHF.R.U32.HI R11, RZ, R5, R34 ;  /* 0x00000005ff0b2219 */ /* 0x000fe20000011622 */
[C---:B------:R-:W-:Y:S01]  /*4170*/  IMAD R10, R72.reuse, R3, RZ ;  /* 0x00000003480a7224 */ /* 0x040fe200078e02ff */
[----:B------:R-:W-:Y:S01]  /*4180*/  SEL R3, R13, R36, !P4 ;  /* 0x000000240d037207 */ /* 0x000fe20006000000 */
[C---:B------:R-:W-:Y:S03]  /*4190*/  IMAD.HI.U32 R14, R9.reuse, R4, RZ ;  /* 0x00000004090e7227 */ /* 0x040fe600078e00ff */
[----:B------:R-:W-:Y:S01]  /*41a0*/  ISETP.GE.AND P0, PT, R9, R10, PT ;  /* 0x0000000a0900720c */ /* 0x000fe20003f06270 */
[C---:B------:R-:W-:Y:S01]  /*41b0*/  IMAD R12, R72.reuse, R11, RZ ;  /* 0x0000000b480c7224 */ /* 0x040fe200078e02ff */
[-C--:B------:R-:W-:Y:S04]  /*41c0*/  SHF.R.U32.HI R14, RZ, R5.reuse, R14 ;  /* 0x00000005ff0e7219 */ /* 0x080fe8000001160e */
[----:B------:R-:W-:Y:S02]  /*41d0*/  ISETP.GE.OR P0, PT, R3, R12, P0 ;  /* 0x0000000c0300720c */ /* 0x000fe40000706670 */
[----:B------:R-:W-:Y:S05]  /*41e0*/  SEL R15, R9, R14, !P2 ;  /* 0x0000000e090f7207 */ /* 0x000fea0005000000 */
[----:B------:R-:W-:Y:S04]  /*41f0*/  IMAD.MOV R14, RZ, RZ, -R15 ;  /* 0x000000ffff0e7224 */ /* 0x000fe800078e0a0f */
[----:B------:R-:W-:Y:S02]  /*4200*/  IMAD R14, R72, R14, R9 ;  /* 0x0000000e480e7224 */ /* 0x000fe400078e0209 */
[C---:B------:R-:W-:Y:S05]  /*4210*/  @!P0 IMAD.HI.U32 R10, R3.reuse, R4, RZ ;  /* 0x00000004030a8227 */ /* 0x040fea00078e00ff */
[----:B------:R-:W-:Y:S04]  /*4220*/  @!P0 SHF.R.U32.HI R10, RZ, R5, R10 ;  /* 0x00000005ff0a8219 */ /* 0x000fe8000001160a */
[----:B------:R-:W-:Y:S01]  /*4230*/  @!P0 SEL R0, R3, R10, !P2 ;  /* 0x0000000a03008207 */ /* 0x000fe20005000000 */
[----:B------:R-:W-:Y:S03]  /*4240*/  IMAD.MOV R10, RZ, RZ, -R3 ;  /* 0x000000ffff0a7224 */ /* 0x000fe600078e0a03 */
[----:B------:R-:W-:Y:S01]  /*4250*/  @!P0 IADD3 R15, PT, PT, R15, -R0, RZ ;  /* 0x800000000f0f8210 */ /* 0x000fe20007ffe0ff */
[----:B------:R-:W-:Y:S01]  /*4260*/  @!P0 IMAD R0, R11, R14, R0 ;  /* 0x0000000e0b008224 */ /* 0x000fe200078e0200 */
[----:B------:R-:W-:Y:S01]  /*4270*/  IADD3 R11, PT, PT, -R9, RZ, RZ ;  /* 0x000000ff090b7210 */ /* 0x000fe20007ffe1ff */
[----:B------:R-:W-:Y:S02]  /*4280*/  IMAD R13, R2, R10, R13 ;  /* 0x0000000a020d7224 */ /* 0x000fe400078e020d */
[----:B------:R-:W-:Y:S02]  /*4290*/  @!P0 IMAD R9, R15, R72, R3 ;  /* 0x000000480f098224 */ /* 0x000fe400078e0203 */
[----:B------:R-:W-:Y:S02]  /*42a0*/  @!P0 IMAD.MOV.U32 R3, RZ, RZ, R0 ;  /* 0x000000ffff038224 */ /* 0x000fe400078e0000 */
[----:B------:R-:W-:Y:S02]  /*42b0*/  IMAD R8, R6, R11, R8 ;  /* 0x0000000b06087224 */ /* 0x000fe400078e0208 */
[----:B------:R-:W-:Y:S02]  /*42c0*/  IMAD R13, R3, R2, R13 ;  /* 0x00000002030d7224 */ /* 0x000fe400078e020d */
[----:B------:R-:W-:Y:S02]  /*42d0*/  IMAD R8, R9, R6, R8 ;  /* 0x0000000609087224 */ /* 0x000fe400078e0208 */
.L_x_77:
[----:B------:R-:W-:Y:S05]  /*42e0*/  BRA.U UP1, `(.L_x_78) ;  /* 0x0000000101107547 */ /* 0x000fea000b800000 */
[----:B------:R-:W-:Y:S04]  /*42f0*/  MOV R0, UR6 ;  /* 0x0000000600007c02 */ /* 0x000fe80008000f00 */
[----:B------:R-:W-:Y:S04]  /*4300*/  SHF.L.U32 R3, R0, 0x1f, RZ ;  /* 0x0000001f00037819 */ /* 0x000fe800000006ff */
[----:B------:R-:W2:Y:S02]  /*4310*/  SYNCS.PHASECHK.TRANS64.TRYWAIT P0, [UR7+0x118], R3 ;  /* 0x00011803ff0075a7 */ /* 0x000ea40008001107 */
[----:B--2---:R-:W-:Y:S05]  /*4320*/  @!P0 BRA `(.L_x_79) ;  /* 0x0000007800048947 */ /* 0x004fea0003800000 */
.L_x_78:
[----:B------:R-:W-:Y:S02]  /*4330*/  R2UR UR35, R21 ;  /* 0x00000000152372ca */ /* 0x000fe400000e0000 */
[----:B------:R-:W-:Y:S02]  /*4340*/  R2UR UR34, R20 ;  /* 0x00000000142272ca */ /* 0x000fe400000e0000 */
[----:B------:R-:W-:Y:S02]  /*4350*/  ISETP.NE.U32.AND P2, PT, RZ, UR4, PT ;  /* 0x00000004ff007c0c */ /* 0x000fe4000bf45070 */
[----:B------:R-:W-:Y:S02]  /*4360*/  SHF.L.U32 R12, R31, 0x1f, RZ ;  /* 0x0000001f1f0c7819 */ /* 0x000fe400000006ff */
[----:B------:R-:W-:Y:S05]  /*4370*/  ISETP.NE.AND.EX P2, PT, RZ, UR5, PT, P2 ;  /* 0x00000005ff007c0c */ /* 0x000fea000bf45320 */
[----:B------:R-:W-:Y:S02]  /*4380*/  USHF.L.U32 UR35, UR35, 0x7, URZ ;  /* 0x0000000723237899 */ /* 0x000fe400080006ff */
[----:B------:R-:W-:Y:S01]  /*4390*/  USHF.L.U32 UR34, UR34, 0x8, URZ ;  /* 0x0000000822227899 */ /* 0x000fe200080006ff */
[----:B------:R-:W-:Y:S11]  /*43a0*/  BRA.U !UP3, `(.L_x_80) ;  /* 0x000000010b347547 */ /* 0x000ff6000b800000 */
[----:B------:R-:W-:Y:S01]  /*43b0*/  UPLOP3.LUT UP0, UPT, UPT, UPT, UP2, 0x80, 0x8 ;  /* 0x000000000008789c */ /* 0x000fe20003f0f020 */
[----:B--2---:R-:W-:Y:S02]  /*43c0*/  HFMA2 R0, -RZ, RZ, 0, 5.9604644775390625e-08 ;  /* 0x00000001ff007431 */ /* 0x004fe400000001ff */
[----:B------:R-:W-:Y:S03]  /*43d0*/  IMAD.MOV.U32 R155, RZ, RZ, 0x1 ;  /* 0x00000001ff9b7424 */ /* 0x000fe600078e00ff */
[----:B------:R-:W-:Y:S05]  /*43e0*/  PLOP3.LUT P0, PT, PT, PT, UP0, 0x80, 0x8 ;  /* 0x000000000008781c */ /* 0x000fea0003f0f008 */
[----:B------:R-:W2:Y:S01]  /*43f0*/  @UP0 LDCU.64 UR10, c[0x0][0x888] ;  /* 0x00011100ff0a07ac */ /* 0x000ea20008000a00 */
[----:B------:R-:W-:Y:S07]  /*4400*/  @UP0 UIMAD UR8, UR36, UR4, URZ ;  /* 0x00000004240802a4 */ /* 0x000fee000f8e02ff */
[----:B------:R-:W-:Y:S01]  /*4410*/  @!P0 PRMT R155, R0, 0x7610, R155 ;  /* 0x00007610009b8816 */ /* 0x000fe2000000009b */
[----:B--2---:R-:W-:Y:S03]  /*4420*/  @UP0 UIMAD.WIDE UR10, UR8, 0x4, UR10 ;  /* 0x00000004080a08a5 */ /* 0x004fe6000f8e020a */
[----:B------:R-:W2:Y:S03]  /*4430*/  @!UP0 LDCU UR8, c[0x0][0x880] ;  /* 0x00011000ff0887ac */ /* 0x000ea60008000800 */
[----:B------:R-:W-:Y:S01]  /*4440*/  IMAD.U32 R10, RZ, RZ, UR10 ;  /* 0x0000000aff0a7e24 */ /* 0x000fe2000f8e00ff */
[----:B------:R-:W-:Y:S05]  /*4450*/  MOV R11, UR11 ;  /* 0x0000000b000b7c02 */ /* 0x000fea0008000f00 */
[----:B-----5:R3:W5:Y:S02]  /*4460*/  @P0 LDG.E R81, desc[UR46][R10.64] ;  /* 0x0000002e0a510981 */ /* 0x020764000c1e1900 */
[----:B--23--:R-:W-:Y:S07]  /*4470*/  @!P0 IMAD.U32 R81, RZ, RZ, UR8 ;  /* 0x00000008ff518e24 */ /* 0x00cfee000f8e00ff */
.L_x_80:
[----:B-----5:R-:W-:Y:S01]  /*4480*/  @!P2 FSETP.EQ.AND P0, PT, R81, RZ, PT ;  /* 0x000000ff5100a20b */ /* 0x020fe20003f02000 */
[----:B------:R-:W-:Y:S01]  /*4490*/  @!UPT UIADD3 URZ, UPT, UPT, URZ, URZ, URZ ;  /* 0x000000fffffff290 */ /* 0x000fe2000fffe0ff */
[----:B------:R-:W-:Y:S11]  /*44a0*/  @!P2 BRA `(.L_x_81) ;  /* 0x000000000014a947 */ /* 0x000ff60003800000 */
[----:B------:R-:W-:Y:S02]  /*44b0*/  LOP3.LUT P2, RZ, R155, 0xff, RZ, 0xc0, !PT ;  /* 0x000000ff9bff7812 */ /* 0x000fe4000784c0ff */
[----:B------:R-:W-:Y:S04]  /*44c0*/  PLOP3.LUT P0, PT, PT, PT, UP0, 0x80, 0x8 ;  /* 0x000000000008781c */ /* 0x000fe80003f0f008 */
[----:B------:R-:W-:Y:S07]  /*44d0*/  PLOP3.LUT P0, PT, P0, PT, PT, 0x8, 0x80 ;  /* 0x000000000080781c */ /* 0x000fee000070e170 */
[----:B------:R-:W-:Y:S11]  /*44e0*/  @P2 FSETP.EQ.AND P0, PT, R81, RZ, PT ;  /* 0x000000ff5100220b */ /* 0x000ff60003f02000 */
[----:B------:R-:W-:Y:S02]  /*44f0*/  @!UPT UIADD3 URZ, UPT, UPT, URZ, URZ, URZ ;  /* 0x000000fffffff290 */ /* 0x000fe4000fffe0ff */
.L_x_81:
[----:B------:R-:W3:Y:S01]  /*4500*/  SYNCS.PHASECHK.TRANS64.TRYWAIT P2, [UR7+0xf0], R12 ;  /* 0x0000f00cff0075a7 */ /* 0x000ee20008041107 */
[----:B------:R-:W-:Y:S04]  /*4510*/  ELECT P4, URZ, PT ;  /* 0x0000000000ff782f */ /* 0x000fe80003880000 */
[----:B------:R-:W-:Y:S11]  /*4520*/  PLOP3.LUT P4, PT, P0, P4, PT, 0xf2, 0x2f ;  /* 0x00000000002f781c */ /* 0x000ff60000789e72 */
[----:B------:R-:W-:Y:S02]  /*4530*/  @!UPT UIADD3 URZ, UPT, UPT, URZ, URZ, URZ ;  /* 0x000000fffffff290 */ /* 0x000fe4000fffe0ff */
[----:B-1----:R-:W-:Y:S05]  /*4540*/  @!P4 IADD3 R9, P0, PT, R32, 0x580, RZ ;  /* 0x000005802009c810 */ /* 0x002fea0007f1e0ff */
[----:B--2---:R-:W-:Y:S01]  /*4550*/  @!P4 IMAD.X R0, RZ, RZ, R33, P0 ;  /* 0x000000ffff00c224 */ /* 0x004fe200000e0621 */
[----:B---3--:R-:W-:Y:S07]  /*4560*/  @!P2 BRA `(.L_x_82) ;  /* 0x00000074008ca947 */ /* 0x008fee0003800000 */
.L_x_183:
[----:B------:R-:W-:Y:S01]  /*4570*/  @!P4 R2UR UR8, R0 ;  /* 0x000000000008c2ca */ /* 0x000fe200000e0000 */
[----:B------:R-:W-:Y:S01]  /*4580*/  VOTEU.ALL UP1, P4 ;  /* 0x0000000000ff7886 */ /* 0x000fe20002020000 */
[----:B------:R-:W-:Y:S01]  /*4590*/  @!P4 R2UR UR9, R9 ;  /* 0x000000000909c2ca */ /* 0x000fe200000e0000 */
[----:B------:R-:W-:Y:S01]  /*45a0*/  @!P4 IMAD.MOV.U32 R0, RZ, RZ, 0x4000 ;  /* 0x00004000ff00c424 */ /* 0x000fe200078e00ff */
[----:B------:R-:W-:Y:S01]  /*45b0*/  UMOV UR10, 0x0 ;  /* 0x00000000000a7882 */ /* 0x000fe20000000000 */
[----:B------:R-:W-:Y:S01]  /*45c0*/  UMOV UR11, 0x10000000 ;  /* 0x10000000000b7882 */ /* 0x000fe20000000000 */
[----:B------:R-:W-:Y:S01]  /*45d0*/  @!UP1 UIADD3 UR32, UPT, UPT, UR7, 0x400, URZ ;  /* 0x0000040007209890 */ /* 0x000fe2000fffe0ff */
[----:B------:R-:W-:Y:S01]  /*45e0*/  @!P4 IADD3 R9, P0, PT, R32, 0x580, RZ ;  /* 0x000005802009c810 */ /* 0x000fe20007f1e0ff */
[----:B------:R-:W-:Y:S05]  /*45f0*/  VOTEU.ALL UP1, P4 ;  /* 0x0000000000ff7886 */ /* 0x000fea0002020000 */
[----:B------:R-:W-:Y:S01]  /*4600*/  IMAD.U32 R11, RZ, RZ, UR8 ;  /* 0x00000008ff0b7e24 */ /* 0x000fe2000f8e00ff */
[----:B------:R-:W-:Y:S01]  /*4610*/  UPRMT UR8, UR37, 0x654, UR33 ;  /* 0x0000065425087896 */ /* 0x000fe20008000021 */
[----:B------:R-:W-:Y:S03]  /*4620*/  IMAD.U32 R10, RZ, RZ, UR9 ;  /* 0x00000009ff0a7e24 */ /* 0x000fe6000f8e00ff */
[----:B------:R-:W-:Y:S02]  /*4630*/  @!P4 R2UR UR15, R11 ;  /* 0x000000000b0fc2ca */ /* 0x000fe400000e0000 */
[----:B------:R-:W-:Y:S11]  /*4640*/  @!P4 R2UR UR14, R10 ;  /* 0x000000000a0ec2ca */ /* 0x000ff600000e0000 */
[----:B------:R-:W-:Y:S02]  /*4650*/  @!UPT UIADD3 URZ, UPT, UPT, URZ, URZ, URZ ;  /* 0x000000fffffff290 */ /* 0x000fe4000fffe0ff */
[----:B------:R2:W-:Y:S01]  /*4660*/  @!UP1 UTMALDG.3D [UR32], [UR14], desc[UR10] ;  /* 0x00000a200e0095b4 */ /* 0x0005e20008011000 */
[----:B------:R3:W-:Y:S01]  /*4670*/  @!P4 SYNCS.ARRIVE.TRANS64.RED.A0TR RZ, [UR7+0xd0], R0 ;  /* 0x0000d000ffffc9a7 */ /* 0x0007e20008300407 */
[----:B------:R-:W-:Y:S01]  /*4680*/  SYNCS.ARRIVE.TRANS64.RED.A1T0 RZ, [UR8], RZ ;  /* 0x000000ffffff79a7 */ /* 0x000fe20008100408 */
[----:B---3--:R-:W-:Y:S01]  /*4690*/  @!P4 IMAD.X R0, RZ, RZ, R33, P0 ;  /* 0x000000ffff00c224 */ /* 0x008fe200000e0621 */
[----:B------:R-:W3:Y:S02]  /*46a0*/  SYNCS.PHASECHK.TRANS64.TRYWAIT P2, [UR7+0xf8], R12 ;  /* 0x0000f80cff0075a7 */ /* 0x000ee40008041107 */
[----:B--23--:R-:W-:Y:S05]  /*46b0*/  @!P2 BRA `(.L_x_83) ;  /* 0x000000740050a947 */ /* 0x00cfea0003800000 */
.L_x_185:
        /* <DEDUP_REMOVED lines=8> */
[----:B------:R-:W-:Y:S01]  /*4740*/  @!UP1 UIADD3 UR24, UPT, UPT, UR7, 0x4400, URZ ;  /* 0x0000440007189890 */ /* 0x000fe2000fffe0ff */
[----:B------:R-:W-:Y:S01]  /*4750*/  VOTEU.ALL UP1, P4 ;  /* 0x0000000000ff7886 */ /* 0x000fe20002020000 */
[----:B------:R-:W-:Y:S01]  /*4760*/  UMOV UR27, UR35 ;  /* 0x00000023001b7c82 */ /* 0x000fe20008000000 */
[----:B------:R-:W-:Y:S02]  /*4770*/  UMOV UR28, UR36 ;  /* 0x00000024001c7c82 */ /* 0x000fe40008000000 */
[----:B------:R-:W-:Y:S01]  /*4780*/  IMAD.U32 R11, RZ, RZ, UR8 ;  /* 0x00000008ff0b7e24 */ /* 0x000fe2000f8e00ff */
[----:B------:R-:W-:Y:S01]  /*4790*/  UPRMT UR8, UR37, 0x654, UR25 ;  /* 0x0000065425087896 */ /* 0x000fe20008000019 */
[----:B------:R-:W-:Y:S02]  /*47a0*/  IMAD.U32 R10, RZ, RZ, UR9 ;  /* 0x00000009ff0a7e24 */ /* 0x000fe4000f8e00ff */
[----:B------:R-:W-:Y:S01]  /*47b0*/  @!P4 IMAD.X R20, RZ, RZ, R33, P0 ;  /* 0x000000ffff14c224 */ /* 0x000fe200000e0621 */
[----:B------:R-:W-:Y:S02]  /*47c0*/  @!P4 R2UR UR15, R11 ;  /* 0x000000000b0fc2ca */ /* 0x000fe400000e0000 */
[----:B------:R-:W-:Y:S11]  /*47d0*/  @!P4 R2UR UR14, R10 ;  /* 0x000000000a0ec2ca */ /* 0x000ff600000e0000 */
[----:B------:R-:W-:Y:S02]  /*47e0*/  @!UPT UIADD3 URZ, UPT, UPT, URZ, URZ, URZ ;  /* 0x000000fffffff290 */ /* 0x000fe4000fffe0ff */
[----:B------:R2:W-:Y:S01]  /*47f0*/  @!UP1 UTMALDG.3D [UR24], [UR14], desc[UR10] ;  /* 0x00000a180e0095b4 */ /* 0x0005e20008011000 */
[----:B------:R2:W-:Y:S01]  /*4800*/  @!P4 SYNCS.ARRIVE.TRANS64.RED.A0TR RZ, [UR7+0xd8], R0 ;  /* 0x0000d800ffffc9a7 */ /* 0x0005e20008300407 */
[----:B------:R-:W-:Y:S01]  /*4810*/  SYNCS.ARRIVE.TRANS64.RED.A1T0 RZ, [UR8], RZ ;  /* 0x000000ffffff79a7 */ /* 0x000fe20008100408 */
[----:B------:R-:W3:Y:S02]  /*4820*/  SYNCS.PHASECHK.TRANS64.TRYWAIT P2, [UR7+0x100], R12 ;  /* 0x0001000cff0075a7 */ /* 0x000ee40008041107 */
[----:B--23--:R-:W-:Y:S05]  /*4830*/  @!P2 BRA `(.L_x_84) ;  /* 0x000000740008a947 */ /* 0x00cfea0003800000 */
.L_x_187:
[----:B------:R-:W2:Y:S01]  /*4840*/  LDC.64 R14, c[0x0][0xb10] ;  /* 0x0002c400ff0e7b82 */ /* 0x000ea20000000a00 */
[----:B------:R-:W-:Y:S01]  /*4850*/  @!P4 R2UR UR8, R20 ;  /* 0x000000001408c2ca */ /* 0x000fe200000e0000 */
[----:B------:R-:W-:Y:S01]  /*4860*/  VOTEU.ALL UP1, P4 ;  /* 0x0000000000ff7886 */ /* 0x000fe20002020000 */
[----:B------:R-:W-:Y:S01]  /*4870*/  @!P4 R2UR UR9, R21 ;  /* 0x000000001509c2ca */ /* 0x000fe200000e0000 */
[----:B------:R-:W-:Y:S01]  /*4880*/  UMOV UR10, 0x0 ;  /* 0x00000000000a7882 */ /* 0x000fe20000000000 */
[----:B------:R-:W-:Y:S03]  /*4890*/  UMOV UR11, 0x10000000 ;  /* 0x10000000000b7882 */ /* 0x000fe60000000000 */
[----:B------:R-:W3:Y:S01]  /*48a0*/  LDC.64 R10, c[0x0][0xb18] ;  /* 0x0002c600ff0a7b82 */ /* 0x000ee20000000a00 */
[----:B------:R-:W-:Y:S01]  /*48b0*/  @!UP1 UIADD3 UR18, UPT, UPT, UR34, 0x80, URZ ;  /* 0x0000008022129890 */ /* 0x000fe2000fffe0ff */
[----:B------:R-:W-:Y:S01]  /*48c0*/  @P3 SHF.R.U32.HI R28, RZ, 0x10, R25 ;  /* 0x00000010ff1c3819 */ /* 0x000fe20000011619 */
[----:B------:R-:W-:Y:S01]  /*48d0*/  @!UP1 UIADD3 UR16, UPT, UPT, UR7, 0x8400, URZ ;  /* 0x0000840007109890 */ /* 0x000fe2000fffe0ff */
[----:B------:R-:W-:Y:S01]  /*48e0*/  VIADD R30, R30, 0x1 ;  /* 0x000000011e1e7836 */ /* 0x000fe20000000000 */
[----:B------:R-:W-:Y:S03]  /*48f0*/  VOTEU.ALL UP1, P4 ;  /* 0x0000000000ff7886 */ /* 0x000fe60002020000 */
[----:B------:R-:W5:Y:S01]  /*4900*/  @!P1 LDC R0, c[0x0][0xb20] ;  /* 0x0002c800ff009b82 */ /* 0x000f620000000800 */
[----:B------:R-:W-:Y:S01]  /*4910*/  UMOV UR19, UR35 ;  /* 0x0000002300137c82 */ /* 0x000fe20008000000 */
[----:B------:R-:W-:Y:S01]  /*4920*/  IMAD.U32 R21, RZ, RZ, UR8 ;  /* 0x00000008ff157e24 */ /* 0x000fe2000f8e00ff */
[----:B------:R-:W-:Y:S05]  /*4930*/  UMOV UR20, UR36 ;  /* 0x0000002400147c82 */ /* 0x000fea0008000000 */
[----:B-1----:R-:W1:Y:S01]  /*4940*/  @!P1 LDC R3, c[0x0][0xb0c] ;  /* 0x0002c300ff039b82 */ /* 0x002e620000000800 */
[----:B------:R-:W-:Y:S01]  /*4950*/  IMAD.U32 R20, RZ, RZ, UR9 ;  /* 0x00000009ff147e24 */ /* 0x000fe2000f8e00ff */
[----:B------:R-:W-:Y:S01]  /*4960*/  UPRMT UR8, UR37, 0x654, UR17 ;  /* 0x0000065425087896 */ /* 0x000fe20008000011 */
[----:B------:R-:W-:Y:S03]  /*4970*/  @!P4 R2UR UR15, R21 ;  /* 0x00000000150fc2ca */ /* 0x000fe600000e0000 */
[----:B------:R-:W-:Y:S01]  /*4980*/  @!P4 R2UR UR14, R20 ;  /* 0x00000000140ec2ca */ /* 0x000fe200000e0000 */
[----:B------:R-:W-:Y:S11]  /*4990*/  @!P4 IMAD.MOV.U32 R20, RZ, RZ, 0x4000 ;  /* 0x00004000ff14c424 */ /* 0x000ff600078e00ff */
[----:B------:R-:W-:Y:S01]  /*49a0*/  @!UPT UIADD3 URZ, UPT, UPT, URZ, URZ, URZ ;  /* 0x000000fffffff290 */ /* 0x000fe2000fffe0ff */
[----:B------:R1:W-:Y:S01]  /*49b0*/  @!UP1 UTMALDG.3D [UR16], [UR14], desc[UR10] ;  /* 0x00000a100e0095b4 */ /* 0x0003e20008011000 */
[----:B------:R1:W-:Y:S02]  /*49c0*/  @!P4 SYNCS.ARRIVE.TRANS64.RED.A0TR RZ, [UR7+0xe0], R20 ;  /* 0x0000e014ffffc9a7 */ /* 0x0003e40008300407 */
[----:B-1----:R-:W-:Y:S01]  /*49d0*/  @!P1 ISETP.NE.AND P2, PT, R3, 0x1, PT ;  /* 0x000000010300980c */ /* 0x002fe20003f45270 */
[C---:B--2---:R-:W-:Y:S01]  /*49e0*/  @!P1 IMAD.HI.U32 R14, R13.reuse, R14, RZ ;  /* 0x0000000e0d0e9227 */ /* 0x044fe200078e00ff */
[----:B---3--:R-:W-:Y:S03]  /*49f0*/  @!P1 ISETP.NE.AND P0, PT, R10, 0x1, PT ;  /* 0x000000010a00980c */ /* 0x008fe60003f05270 */
[C---:B------:R-:W-:Y:S01]  /*4a00*/  @!P1 IMAD.HI.U32 R11, R8.reuse, R11, RZ ;  /* 0x0000000b080b9227 */ /* 0x040fe200078e00ff */
[----:B------:R-:W-:Y:S04]  /*4a10*/  @!P1 SHF.R.U32.HI R14, RZ, R15, R14 ;  /* 0x0000000fff0e9219 */ /* 0x000fe8000001160e */
[----:B-----5:R-:W-:Y:S01]  /*4a20*/  @!P1 SHF.R.U32.HI R9, RZ, R0, R11 ;  /* 0x00000000ff099219 */ /* 0x020fe2000001160b */
[----:B------:R-:W-:Y:S01]  /*4a30*/  SYNCS.ARRIVE.TRANS64.RED.A1T0 RZ, [UR8], RZ ;  /* 0x000000ffffff79a7 */ /* 0x000fe20008100408 */
[----:B------:R-:W-:Y:S02]  /*4a40*/  @!P1 SEL R14, R13, R14, !P2 ;  /* 0x0000000e0d0e9207 */ /* 0x000fe40005000000 */
[----:B------:R-:W-:Y:S01]  /*4a50*/  @!P1 SEL R9, R8, R9, !P0 ;  /* 0x0000000908099207 */ /* 0x000fe20004000000 */
[----:B------:R-:W1:Y:S04]  /*4a60*/  SYNCS.PHASECHK.TRANS64.TRYWAIT P5, [UR7+0x108], R12 ;  /* 0x0001080cff0075a7 */ /* 0x000e6800080a1107 */
[----:B------:R-:W-:Y:S02]  /*4a70*/  @!P1 IMAD.IADD R0, R9, 0x1, -R14 ;  /* 0x0000000109009824 */ /* 0x000fe400078e0a0e */
[----:B------:R-:W-:Y:S02]  /*4a80*/  @!P1 IMAD.IADD R9, R14, 0x1, -R9 ;  /* 0x000000010e099824 */ /* 0x000fe400078e0a09 */
[----:B------:R-:W-:Y:S02]  /*4a90*/  @!P1 IMAD R13, R0, R3, R13 ;  /* 0x00000003000d9224 */ /* 0x000fe400078e020d */
[----:B------:R-:W-:Y:S01]  /*4aa0*/  @!P1 IMAD R8, R9, R10, R8 ;  /* 0x0000000a09089224 */ /* 0x000fe200078e0208 */
[----:B-1----:R-:W-:Y:S06]  /*4ab0*/  @!P5 BRA `(.L_x_85) ;  /* 0x000000700080d947 */ /* 0x002fec0003800000 */
.L_x_189:
[----:B-1----:R-:W-:Y:S01]  /*4ac0*/  @!P4 IADD3 R3, P0, PT, R32, 0x580, RZ ;  /* 0x000005802003c810 */ /* 0x002fe20007f1e0ff */
[----:B------:R-:W-:Y:S01]  /*4ad0*/  VOTEU.ALL UP1, P4 ;  /* 0x0000000000ff7886 */ /* 0x000fe20002020000 */
[----:B------:R-:W-:Y:S01]  /*4ae0*/  UMOV UR18, 0x0 ;  /* 0x0000000000127882 */ /* 0x000fe20000000000 */
[----:B------:R-:W-:Y:S01]  /*4af0*/  UMOV UR19, 0x10000000 ;  /* 0x1000000000137882 */ /* 0x000fe20000000000 */
[----:B------:R-:W-:Y:S01]  /*4b00*/  @!P4 R2UR UR9, R3 ;  /* 0x000000000309c2ca */ /* 0x000fe200000e0000 */
[----:B------:R-:W-:Y:S01]  /*4b10*/  @!P4 IMAD.X R0, RZ, RZ, R33, P0 ;  /* 0x000000ffff00c224 */ /* 0x000fe200000e0621 */
[----:B------:R-:W-:Y:S01]  /*4b20*/  @!UP1 UIADD3 UR10, UPT, UPT, UR34, 0xc0, URZ ;  /* 0x000000c0220a9890 */ /* 0x000fe2000fffe0ff */
[----:B------:R-:W-:Y:S01]  /*4b30*/  ISETP.NE.AND P0, PT, R30, 0x2, PT ;  /* 0x000000021e00780c */ /* 0x000fe20003f05270 */
[----:B------:R-:W-:Y:S01]  /*4b40*/  UMOV UR11, UR35 ;  /* 0x00000023000b7c82 */ /* 0x000fe20008000000 */
[----:B------:R-:W-:Y:S01]  /*4b50*/  UMOV UR12, UR36 ;  /* 0x00000024000c7c82 */ /* 0x000fe20008000000 */
[----:B------:R-:W-:Y:S01]  /*4b60*/  @!P4 R2UR UR8, R0 ;  /* 0x000000000008c2ca */ /* 0x000fe200000e0000 */
[----:B------:R-:W-:Y:S01]  /*4b70*/  IMAD.IADD R20, R8, 0x1, R154 ;  /* 0x0000000108147824 */ /* 0x000fe200078e029a */
[----:B------:R-:W-:Y:S01]  /*4b80*/  @P3 R2UR UR36, R28 ;  /* 0x000000001c2432ca */ /* 0x000fe200000e0000 */
[----:B------:R-:W-:Y:S01]  /*4b90*/  IMAD.IADD R21, R13, 0x1, R156 ;  /* 0x000000010d157824 */ /* 0x000fe200078e029c */
[----:B------:R-:W-:Y:S02]  /*4ba0*/  SEL R0, RZ, 0x1, P0 ;  /* 0x00000001ff007807 */ /* 0x000fe40000000000 */
[----:B------:R-:W-:Y:S01]  /*4bb0*/  LOP3.LUT R31, R31, 0x1, RZ, 0x3c, !PT ;  /* 0x000000011f1f7812 */ /* 0x000fe200078e3cff */
[----:B------:R-:W-:Y:S01]  /*4bc0*/  IMAD.U32 R10, RZ, RZ, UR9 ;  /* 0x00000009ff0a7e24 */ /* 0x000fe2000f8e00ff */
[----:B------:R-:W-:Y:S01]  /*4bd0*/  @!UP1 UIADD3 UR9, UPT, UPT, UR7, 0xe8, URZ ;  /* 0x000000e807099890 */ /* 0x000fe2000fffe0ff */
[----:B------:R-:W-:Y:S02]  /*4be0*/  LOP3.LUT R29, R29, R0, RZ, 0x3c, !PT ;  /* 0x000000001d1d7212 */ /* 0x000fe400078e3cff */
[----:B------:R-:W-:Y:S02]  /*4bf0*/  SEL R30, R30, RZ, P0 ;  /* 0x000000ff1e1e7207 */ /* 0x000fe40000000000 */
[----:B------:R-:W-:Y:S01]  /*4c00*/  IMAD.U32 R11, RZ, RZ, UR8 ;  /* 0x00000008ff0b7e24 */ /* 0x000fe2000f8e00ff */
[----:B------:R-:W-:Y:S01]  /*4c10*/  @!P4 R2UR UR14, R10 ;  /* 0x000000000a0ec2ca */ /* 0x000fe200000e0000 */
[----:B------:R-:W-:Y:S01]  /*4c20*/  @!UP1 UIADD3 UR8, UPT, UPT, UR7, 0xc400, URZ ;  /* 0x0000c40007089890 */ /* 0x000fe2000fffe0ff */
[----:B------:R-:W-:Y:S02]  /*4c30*/  VOTEU.ALL UP1, P4 ;  /* 0x0000000000ff7886 */ /* 0x000fe40002020000 */
[----:B------:R-:W-:Y:S11]  /*4c40*/  @!P4 R2UR UR15, R11 ;  /* 0x000000000b0fc2ca */ /* 0x000ff600000e0000 */
[----:B------:R-:W-:Y:S02]  /*4c50*/  @!UPT UIADD3 URZ, UPT, UPT, URZ, URZ, URZ ;  /* 0x000000fffffff290 */ /* 0x000fe4000fffe0ff */
[----:B------:R2:W-:Y:S01]  /*4c60*/  @!UP1 UTMALDG.3D [UR8], [UR14], desc[UR18] ;  /* 0x000012080e0095b4 */ /* 0x0005e20008011000 */
[----:B------:R2:W-:Y:S01]  /*4c70*/  @!P4 SYNCS.ARRIVE.TRANS64.RED.A0TR RZ, [UR7+0xe8], R23 ;  /* 0x0000e817ffffc9a7 */ /* 0x0005e20008300407 */
[----:B------:R-:W-:Y:S01]  /*4c80*/  UPLOP3.LUT UP1, UPT, UPT, UPT, UPT, 0x80, 0x8 ;  /* 0x000000000008789c */ /* 0x000fe20003f2f070 */
[----:B------:R-:W-:Y:S01]  /*4c90*/  SYNCS.ARRIVE.TRANS64.RED.A1T0 RZ, [UR13], RZ ;  /* 0x000000ffffff79a7 */ /* 0x000fe2000810040d */
[----:B------:R-:W-:Y:S09]  /*4ca0*/  @P3 BRA `(.L_x_86) ;  /* 0xfffffff000943947 */ /* 0x000ff2000383ffff */
[----:B------:R-:W-:-:S04]  /*4cb0*/  SHF.L.U32 R3, R31, 0x1f, RZ ;  /* 0x0000001f1f037819 */ /* 0x000fc800000006ff */
[----:B------:R-:W1:Y:S02]  /*4cc0*/  SYNCS.PHASECHK.TRANS64.TRYWAIT P0, [UR7+0xf0], R3 ;  /* 0x0000f003ff0075a7 */ /* 0x000e640008001107 */
[----:B-1----:R-:W-:Y:S05]  /*4cd0*/  @!P0 BRA `(.L_x_87) ;  /* 0x0000007000108947 */ /* 0x002fea0003800000 */
.L_x_191:
[----:B------:R-:W3:Y:S02]  /*4ce0*/  SYNCS.PHASECHK.TRANS64.TRYWAIT P0, [UR7+0xf8], R3 ;  /* 0x0000f803ff0075a7 */ /* 0x000ee40008001107 */
[----:B---3--:R-:W-:Y:S05]  /*4cf0*/  @!P0 BRA `(.L_x_88) ;  /* 0x0000007000208947 */ /* 0x008fea0003800000 */
.L_x_193:
[----:B------:R-:W3:Y:S02]  /*4d00*/  SYNCS.PHASECHK.TRANS64.TRYWAIT P0, [UR7+0x100], R3 ;  /* 0x00010003ff0075a7 */ /* 0x000ee40008001107 */
[----:B---3--:R-:W-:Y:S05]  /*4d10*/  @!P0 BRA `(.L_x_89) ;  /* 0x0000007000308947 */ /* 0x008fea0003800000 */
.L_x_195:
[----:B-1----:R-:W-:-:S07]  /*4d20*/  MOV R0, UR7 ;  /* 0x0000000700007c02 */ /* 0x002fce0008000f00 */
.L_x_90:
[----:B-1----:R-:W-:-:S04]  /*4d30*/  SHF.L.U32 R3, R31, 0x1f, RZ ;  /* 0x0000001f1f037819 */ /* 0x002fc800000006ff */
[----:B------:R1:W3:Y:S03]  /*4d40*/  SYNCS.PHASECHK.TRANS64.TRYWAIT P0, [R0+URZ+0x108], R3 ;  /* 0x00010803000075a7 */ /* 0x0002e600080011ff */
[----:B---3--:R-:W-:Y:S05]  /*4d50*/  @!P0 NANOSLEEP.SYNCS 0x989680 ;  /* 0x009896800000895d */ /* 0x008fea0003900000 */
[----:B------:R-:W3:Y:S02]  /*4d60*/  @!P0 SYNCS.PHASECHK.TRANS64 P0, [R0+URZ+0x108], R3 ;  /* 0x00010803000085a7 */ /* 0x000ee400080010ff */
[----:B--23--:R-:W-:Y:S05]  /*4d70*/  @P0 EXIT ;  /* 0x000000000000094d */ /* 0x00cfea0003800000 */
[----:B------:R-:W-:Y:S05]  /*4d80*/  BRA `(.L_x_90) ;  /* 0xfffffffc00e87947 */ /* 0x000fea000383ffff */
.L_x_75:
[----:B------:R-:W-:-:S06]  /*4d90*/  UISETP.GE.AND UP1, UPT, UR8, 0x4, UPT ;  /* 0x000000040800788c */ /* 0x000fcc000bf26270 */
[----:B------:R-:W-:-:S13]  /*4da0*/  PLOP3.LUT P0, PT, PT, PT, UP1, 0x80, 0x8 ;  /* 0x000000000008781c */ /* 0x000fda0003f0f018 */
[----:B------:R-:W-:Y:S05]  /*4db0*/  @!P0 EXIT ;  /* 0x000000000000894d */ /* 0x000fea0003800000 */
[----:B------:R-:W-:Y:S01]  /*4dc0*/  BAR.SYNC.DEFER_BLOCKING 0x6, 0xa0 ;  /* 0x0182800000007b1d */ /* 0x000fe20000010000 */
[C---:B------:R-:W-:Y:S01]  /*4dd0*/  IMAD.SHL.U32 R3, R170.reuse, 0x40, RZ ;  /* 0x00000040aa037824 */ /* 0x040fe200078e00ff */
[C---:B------:R-:W-:Y:S01]  /*4de0*/  LOP3.LUT R161, R170.reuse, 0x1, RZ, 0xc0, !PT ;  /* 0x00000001aaa17812 */ /* 0x040fe200078ec0ff */
[C---:B------:R-:W-:Y:S02]  /*4df0*/  IMAD.U32 R79, R170.reuse, 0x10000, RZ ;  /* 0x00010000aa4f7824 */ /* 0x040fe400078e00ff */
[----:B------:R-:W-:Y:S02]  /*4e00*/  HFMA2 R167, -RZ, RZ, 0, 5.9604644775390625e-08 ;  /* 0x00000001ffa77431 */ /* 0x000fe400000001ff */
[C---:B------:R-:W-:Y:S01]  /*4e10*/  IMAD.SHL.U32 R160, R170.reuse, 0x8, RZ ;  /* 0x00000008aaa07824 */ /* 0x040fe200078e00ff */
[----:B------:R-:W-:Y:S01]  /*4e20*/  UMOV UR48, 0x400 ;  /* 0x0000040000307882 */ /* 0x000fe20000000000 */
[----:B------:R-:W1:Y:S01]  /*4e30*/  LDC R159, c[0x0][0x370] ;  /* 0x0000dc00ff9f7b82 */ /* 0x000e620000000800 */
[----:B------:R-:W-:Y:S01]  /*4e40*/  ULEA UR48, UR37, UR48, 0x18 ;  /* 0x0000003025307291 */ /* 0x000fe2000f8ec0ff */
[----:B------:R-:W-:Y:S01]  /*4e50*/  ISETP.NE.U32.AND P0, PT, R161, 0x1, PT ;  /* 0x00000001a100780c */ /* 0x000fe20003f05070 */
[----:B------:R-:W-:Y:S01]  /*4e60*/  IMAD.MOV.U32 R169, RZ, RZ, 0x2 ;  /* 0x00000002ffa97424 */ /* 0x000fe200078e00ff */
[----:B------:R-:W-:Y:S01]  /*4e70*/  LOP3.LUT R5, R3, 0x1c0, RZ, 0xc0, !PT ;  /* 0x000001c003057812 */ /* 0x000fe200078ec0ff */
[----:B------:R-:W-:Y:S01]  /*4e80*/  UIADD3 UR4, UPT, UPT, UR48, 0x400, URZ ;  /* 0x0000040030047890 */ /* 0x000fe2000fffe0ff */
[----:B------:R-:W-:Y:S01]  /*4e90*/  LOP3.LUT R79, R79, 0x600000, RZ, 0xc0, !PT ;  /* 0x006000004f4f7812 */ /* 0x000fe200078ec0ff */
[----:B------:R-:W-:Y:S01]  /*4ea0*/  IMAD.MOV.U32 R168, RZ, RZ, 0x4 ;  /* 0x00000004ffa87424 */ /* 0x000fe200078e00ff */
[----:B------:R-:W2:Y:S01]  /*4eb0*/  LDC R74, c[0x0][0xb0c] ;  /* 0x0002c300ff4a7b82 */ /* 0x000ea20000000800 */
[----:B------:R-:W-:Y:S01]  /*4ec0*/  R2P PR, R170, 0x6 ;  /* 0x00000006aa007804 */ /* 0x000fe20000000000 */
[----:B------:R-:W-:Y:S01]  /*4ed0*/  IMAD.MOV.U32 R76, RZ, RZ, RZ ;  /* 0x000000ffff4c7224 */ /* 0x000fe200078e00ff */
[----:B------:R-:W-:Y:S01]  /*4ee0*/  LOP3.LUT R160, R5, 0x38, R160, 0xf8, !PT ;  /* 0x0000003805a07812 */ /* 0x000fe200078ef8a0 */
[----:B------:R-:W-:Y:S01]  /*4ef0*/  IMAD.MOV.U32 R166, RZ, RZ, RZ ;  /* 0x000000ffffa67224 */ /* 0x000fe200078e00ff */
[----:B------:R-:W-:Y:S01]  /*4f00*/  P2R R2, PR, RZ, 0x1 ;  /* 0x00000001ff027803 */ /* 0x000fe20000000000 */
[----:B------:R-:W-:Y:S01]  /*4f10*/  IMAD.MOV.U32 R173, RZ, RZ, RZ ;  /* 0x000000ffffad7224 */ /* 0x000fe200078e00ff */
[----:B------:R-:W-:Y:S01]  /*4f20*/  LOP3.LUT R160, R160, 0x1e00, R3, 0xf8, !PT ;  /* 0x00001e00a0a07812 */ /* 0x000fe200078ef803 */
[----:B------:R-:W4:Y:S01]  /*4f30*/  LDC R157, c[0x0][0xb20] ;  /* 0x0002c800ff9d7b82 */ /* 0x000f220000000800 */
[----:B------:R-:W3:Y:S01]  /*4f40*/  LDS R0, [UR48+0x1b0] ;  /* 0x0001b030ff007984 */ /* 0x000ee20008000800 */
[----:B------:R-:W-:Y:S01]  /*4f50*/  LOP3.LUT R170, R170, 0x60, RZ, 0xc0, !PT ;  /* 0x00000060aaaa7812 */ /* 0x000fe200078ec0ff */
[----:B------:R-:W-:Y:S01]  /*4f60*/  IMAD.U32 R163, RZ, RZ, UR4 ;  /* 0x00000004ffa37e24 */ /* 0x000fe2000f8e00ff */
[----:B------:R-:W-:Y:S01]  /*4f70*/  MOV R165, RZ ;  /* 0x000000ff00a57202 */ /* 0x000fe20000000f00 */
[----:B------:R-:W1:Y:S01]  /*4f80*/  LDCU.64 UR52, c[0x0][0x348] ;  /* 0x00006900ff3477ac */ /* 0x000e620008000a00 */
[----:B------:R-:W-:-:S02]  /*4f90*/  SEL R169, R169, 0xfffffffe, !P1 ;  /* 0xfffffffea9a97807 */ /* 0x000fc40004800000 */
[----:B------:R-:W1:Y:S01]  /*4fa0*/  LDC R73, c[0x0][0xb30] ;  /* 0x0002cc00ff497b82 */ /* 0x000e620000000800 */
[----:B------:R-:W-:Y:S01]  /*4fb0*/  SEL R168, R168, 0xfffffffc, !P2 ;  /* 0xfffffffca8a87807 */ /* 0x000fe20005000000 */
[----:B------:R-:W1:Y:S01]  /*4fc0*/  LDCU.64 UR38, c[0x0][0x888] ;  /* 0x00011100ff2677ac */ /* 0x000e620008000a00 */
[----:B------:R-:W1:Y:S05]  /*4fd0*/  LDCU.64 UR44, c[0x0][0x890] ;  /* 0x00011200ff2c77ac */ /* 0x000e6a0008000a00 */
[----:B------:R-:W1:Y:S01]  /*4fe0*/  LDC.64 R152, c[0x0][0xb10] ;  /* 0x0002c400ff987b82 */ /* 0x000e620000000a00 */
[----:B------:R-:W-:Y:S01]  /*4ff0*/  UMOV UR49, URZ ;  /* 0x000000ff00317c82 */ /* 0x000fe20008000000 */
[----:B------:R-:W-:-:S06]  /*5000*/  UMOV UR51, URZ ;  /* 0x000000ff00337c82 */ /* 0x000fcc0008000000 */
[----:B------:R-:W1:Y:S08]  /*5010*/  LDC.64 R70, c[0x0][0xb18] ;  /* 0x0002c600ff467b82 */ /* 0x000e700000000a00 */
[----:B------:R-:W1:Y:S08]  /*5020*/  LDC.64 R68, c[0x0][0xb28] ;  /* 0x0002ca00ff447b82 */ /* 0x000e700000000a00 */
[----:B------:R-:W1:Y:S01]  /*5030*/  LDC.64 R150, c[0x0][0x8b0] ;  /* 0x00022c00ff967b82 */ /* 0x000e620000000a00 */
[----:B---3--:R-:W-:-:S07]  /*5040*/  IMAD.IADD R79, R0, 0x1, R79 ;  /* 0x00000001004f7824 */ /* 0x008fce00078e024f */
[----:B------:R-:W3:Y:S08]  /*5050*/  LDC.64 R148, c[0x0][0x8a8] ;  /* 0x00022a00ff947b82 */ /* 0x000ef00000000a00 */
[----:B--2-4-:R-:W1:Y:S02]  /*5060*/  LDC R158, c[0x0][0x374] ;  /* 0x0000dd00ff9e7b82 */ /* 0x014e640000000800 */
.L_x_134:
[----:B------:R-:W-:Y:S02]  /*5070*/  LEA R0, R173, UR48, 0x3 ;  /* 0x00000030ad007c11 */ /* 0x000fe4000f8e18ff */
[----:B------:R-:W-:Y:S02]  /*5080*/  SHF.L.U32 R3, R165, 0x1f, RZ ;  /* 0x0000001fa5037819 */ /* 0x000fe400000006ff */
[----:B-1----:R-:W-:Y:S02]  /*5090*/  LEA R16, R173, UR48, 0x4 ;  /* 0x00000030ad107c11 */ /* 0x002fe4000f8e20ff */
[----:B------:R-:W2:Y:S02]  /*50a0*/  SYNCS.PHASECHK.TRANS64.TRYWAIT P0, [R0+URZ+0x120], R3 ;  /* 0x00012003000075a7 */ /* 0x000ea400080011ff */
[----:B--2---:R-:W-:Y:S05]  /*50b0*/  @!P0 BRA `(.L_x_91) ;  /* 0x0000006c00608947 */ /* 0x004fea0003800000 */
.L_x_196:
[----:B------:R-:W4:Y:S01]  /*50c0*/  LDC.64 R12, c[0x0][0xb10] ;  /* 0x0002c400ff0c7b82 */ /* 0x000f220000000a00 */
[----:B------:R-:W3:Y:S01]  /*50d0*/  LDS.128 R16, [R16+0x190] ;  /* 0x0001900010107984 */ /* 0x000ee20000000c00 */
[----:B-1----:R-:W-:Y:S01]  /*50e0*/  ISETP.NE.AND P1, PT, R73, 0x1, PT ;  /* 0x000000014900780c */ /* 0x002fe20003f25270 */
[----:B--2---:R-:W-:Y:S01]  /*50f0*/  VIADD R0, R0, 0x130 ;  /* 0x0000013000007836 */ /* 0x004fe20000000000 */
[----:B------:R-:W-:Y:S04]  /*5100*/  ISETP.GE.AND P0, PT, R72, 0x1, PT ;  /* 0x000000014800780c */ /* 0x000fe80003f06270 */
[----:B------:R-:W1:Y:S01]  /*5110*/  LDC.64 R10, c[0x0][0xb18] ;  /* 0x0002c600ff0a7b82 */ /* 0x000e620000000a00 */
[----:B------:R-:W-:Y:S01]  /*5120*/  PRMT R0, RZ, 0x654, R0 ;  /* 0x00000654ff007816 */ /* 0x000fe20000000000 */
[----:B------:R-:W-:Y:S01]  /*5130*/  @!PT LDS RZ, [RZ] ;  /* 0x00000000fffff984 */ /* 0x000fe20000000800 */
[----:B------:R-:W-:Y:S01]  /*5140*/  @!PT LDS RZ, [RZ] ;  /* 0x00000000fffff984 */ /* 0x000fe20000000800 */
[----:B------:R-:W-:Y:S01]  /*5150*/  @!PT LDS RZ, [RZ] ;  /* 0x00000000fffff984 */ /* 0x000fe20000000800 */
[----:B------:R-:W-:Y:S01]  /*5160*/  @!PT LDS RZ, [RZ] ;  /* 0x00000000fffff984 */ /* 0x000fe20000000800 */
[----:B------:R2:W-:Y:S06]  /*5170*/  MEMBAR.ALL.CTA ;  /* 0x0000000000007992 */ /* 0x0005ec0000008000 */
[----:B--2---:R-:W2:Y:S01]  /*5180*/  FENCE.VIEW.ASYNC.S ;  /* 0x00000000000073c6 */ /* 0x004ea20000000000 */
[----:B------:R-:W1:Y:S08]  /*5190*/  @!P1 LDC R14, c[0x0][0xb20] ;  /* 0x0002c800ff0e9b82 */ /* 0x000e700000000800 */
[----:B------:R-:W1:Y:S01]  /*51a0*/  @!P1 LDC R9, c[0x0][0xb0c] ;  /* 0x0002c300ff099b82 */ /* 0x000e620000000800 */
[----:B--2---:R2:W-:Y:S01]  /*51b0*/  SYNCS.ARRIVE.TRANS64.RED.A1T0 RZ, [R0+URZ], RZ ;  /* 0x000000ff00ff79a7 */ /* 0x0045e200081004ff */
[----:B---3--:R-:W-:Y:S04]  /*51c0*/  LOP3.LUT P4, RZ, R18, 0x1, RZ, 0xc0, !PT ;  /* 0x0000000112ff7812 */ /* 0x008fe8000788c0ff */
[----:B------:R-:W-:Y:S09]  /*51d0*/  P2R R171, PR, RZ, 0x10 ;  /* 0x00000010ffab7803 */ /* 0x000ff20000000000 */
[----:B------:R-:W-:Y:S02]  /*51e0*/  @P4 MOV R77, R16 ;  /* 0x00000010004d4202 */ /* 0x000fe40000000f00 */
[----:B------:R-:W-:Y:S01]  /*51f0*/  @P4 LOP3.LUT R75, R17, 0xffff, RZ, 0xc0, !PT ;  /* 0x0000ffff114b4812 */ /* 0x000fe200078ec0ff */
[----:B--2-4-:R-:W-:Y:S06]  /*5200*/  @!P0 BRA `(.L_x_92) ;  /* 0x0000000000a48947 */ /* 0x014fec0003800000 */
[----:B------:R-:W-:Y:S01]  /*5210*/  IMAD.HI.U32 R24, R158, R71, RZ ;  /* 0x000000479e187227 */ /* 0x000fe200078e00ff */
[----:B------:R-:W-:Y:S02]  /*5220*/  ISETP.NE.AND P0, PT, R70, 0x1, PT ;  /* 0x000000014600780c */ /* 0x000fe40003f05270 */
[----:B------:R-:W-:Y:S01]  /*5230*/  ISETP.NE.AND P2, PT, R72, 0x1, PT ;  /* 0x000000014800780c */ /* 0x000fe20003f45270 */
[-C--:B------:R-:W-:Y:S01]  /*5240*/  IMAD.HI.U32 R22, R159, R152.reuse, RZ ;  /* 0x000000989f167227 */ /* 0x080fe200078e00ff */
[----:B------:R-:W-:Y:S02]  /*5250*/  SHF.R.U32.HI R23, RZ, R157, R24 ;  /* 0x0000009dff177219 */ /* 0x000fe40000011618 */
[----:B------:R-:W-:Y:S01]  /*5260*/  ISETP.NE.AND P3, PT, R74, 0x1, PT ;  /* 0x000000014a00780c */ /* 0x000fe20003f65270 */
[----:B------:R-:W-:Y:S01]  /*5270*/  IMAD.HI.U32 R28, R75, R71, RZ ;  /* 0x000000474b1c7227 */ /* 0x000fe200078e00ff */
[----:B------:R-:W-:Y:S02]  /*5280*/  SHF.R.U32.HI R22, RZ, R153, R22 ;  /* 0x00000099ff167219 */ /* 0x000fe40000011616 */
[----:B------:R-:W-:Y:S01]  /*5290*/  SEL R3, R158, R23, !P0 ;  /* 0x000000179e037207 */ /* 0x000fe20004000000 */
[----:B------:R-:W-:Y:S01]  /*52a0*/  IMAD.HI.U32 R26, R77, R152, RZ ;  /* 0x000000984d1a7227 */ /* 0x000fe200078e00ff */
[----:B------:R-:W-:Y:S03]  /*52b0*/  SEL R7, R159, R22, !P3 ;  /* 0x000000169f077207 */ /* 0x000fe60005800000 */
[-C--:B------:R-:W-:Y:S01]  /*52c0*/  IMAD.HI.U32 R22, R3, R68.reuse, RZ ;  /* 0x0000004403167227 */ /* 0x080fe200078e00ff */
[----:B------:R-:W-:Y:S03]  /*52d0*/  SHF.R.U32.HI R26, RZ, R153, R26 ;  /* 0x00000099ff1a7219 */ /* 0x000fe6000001161a */
[----:B------:R-:W-:Y:S01]  /*52e0*/  IMAD.HI.U32 R24, R7, R68, RZ ;  /* 0x0000004407187227 */ /* 0x000fe200078e00ff */
[----:B------:R-:W-:Y:S02]  /*52f0*/  @P2 SHF.R.U32.HI R3, RZ, R69, R22 ;  /* 0x00000045ff032219 */ /* 0x000fe40000011616 */
[----:B------:R-:W-:Y:S02]  /*5300*/  SHF.R.U32.HI R22, RZ, R157, R28 ;  /* 0x0000009dff167219 */ /* 0x000fe4000001161c */
[----:B------:R-:W-:Y:S01]  /*5310*/  @P2 SHF.R.U32.HI R7, RZ, R69, R24 ;  /* 0x00000045ff072219 */ /* 0x000fe20000011618 */
[C---:B------:R-:W-:Y:S01]  /*5320*/  IMAD R2, R72.reuse, R3, RZ ;  /* 0x0000000348027224 */ /* 0x040fe200078e02ff */
[----:B------:R-:W-:Y:S02]  /*5330*/  SEL R5, R75, R22, !P0 ;  /* 0x000000164b057207 */ /* 0x000fe40004000000 */
[----:B------:R-:W-:Y:S01]  /*5340*/  SEL R3, R77, R26, !P3 ;  /* 0x0000001a4d037207 */ /* 0x000fe20005800000 */
[----:B------:R-:W-:Y:S01]  /*5350*/  IMAD R4, R72, R7, RZ ;  /* 0x0000000748047224 */ /* 0x000fe200078e02ff */
[C---:B------:R-:W-:Y:S01]  /*5360*/  ISETP.GE.AND P0, PT, R5.reuse, R2, PT ;  /* 0x000000020500720c */ /* 0x040fe20003f06270 */
[----:B------:R-:W-:Y:S03]  /*5370*/  IMAD.HI.U32 R6, R5, R68, RZ ;  /* 0x0000004405067227 */ /* 0x000fe600078e00ff */
[----:B------:R-:W-:Y:S01]  /*5380*/  ISETP.GE.OR P0, PT, R3, R4, P0 ;  /* 0x000000040300720c */ /* 0x000fe20000706670 */
[----:B------:R-:W-:Y:S01]  /*5390*/  IMAD.MOV R4, RZ, RZ, -R3 ;  /* 0x000000ffff047224 */ /* 0x000fe200078e0a03 */
[-C--:B------:R-:W-:Y:S03]  /*53a0*/  SHF.R.U32.HI R6, RZ, R69.reuse, R6 ;  /* 0x00000045ff067219 */ /* 0x080fe60000011606 */
[----:B------:R-:W-:Y:S01]  /*53b0*/  IMAD R77, R74, R4, R77 ;  /* 0x000000044a4d7224 */ /* 0x000fe200078e024d */
[----:B------:R-:W-:Y:S05]  /*53c0*/  SEL R15, R5, R6, !P2 ;  /* 0x00000006050f7207 */ /* 0x000fea0005000000 */
[----:B------:R-:W-:Y:S02]  /*53d0*/  IMAD.MOV R6, RZ, RZ, -R15 ;  /* 0x000000ffff067224 */ /* 0x000fe400078e0a0f */
[C---:B------:R-:W-:Y:S04]  /*53e0*/  @!P0 IMAD.HI.U32 R2, R3.reuse, R68, RZ ;  /* 0x0000004403028227 */ /* 0x040fe800078e00ff */
[----:B------:R-:W-:Y:S01]  /*53f0*/  IMAD R6, R72, R6, R5 ;  /* 0x0000000648067224 */ /* 0x000fe200078e0205 */
[----:B------:R-:W-:Y:S04]  /*5400*/  @!P0 SHF.R.U32.HI R2, RZ, R69, R2 ;  /* 0x00000045ff028219 */ /* 0x000fe80000011602 */
[----:B------:R-:W-:Y:S02]  /*5410*/  @!P0 SEL R0, R3, R2, !P2 ;  /* 0x0000000203008207 */ /* 0x000fe40005000000 */
[----:B------:R-:W-:Y:S02]  /*5420*/  IADD3 R2, PT, PT, -R5, RZ, RZ ;  /* 0x000000ff05027210 */ /* 0x000fe40007ffe1ff */
[----:B------:R-:W-:Y:S01]  /*5430*/  @!P0 IADD3 R8, PT, PT, R15, -R0, RZ ;  /* 0x800000000f088210 */ /* 0x000fe20007ffe0ff */
[----:B------:R-:W-:Y:S02]  /*5440*/  @!P0 IMAD R0, R7, R6, R0 ;  /* 0x0000000607008224 */ /* 0x000fe400078e0200 */
[----:B------:R-:W-:Y:S02]  /*5450*/  IMAD R75, R70, R2, R75 ;  /* 0x00000002464b7224 */ /* 0x000fe400078e024b */
[----:B------:R-:W-:Y:S02]  /*5460*/  @!P0 IMAD R5, R8, R72, R3 ;  /* 0x0000004808058224 */ /* 0x000fe400078e0203 */
[----:B------:R-:W-:Y:S04]  /*5470*/  @!P0 IMAD.MOV.U32 R3, RZ, RZ, R0 ;  /* 0x000000ffff038224 */ /* 0x000fe800078e0000 */
[----:B------:R-:W-:Y:S02]  /*5480*/  IMAD R77, R3, R74, R77 ;  /* 0x0000004a034d7224 */ /* 0x000fe400078e024d */
[----:B------:R-:W-:Y:S07]  /*5490*/  IMAD R75, R5, R70, R75 ;  /* 0x00000046054b7224 */ /* 0x000fee00078e024b */
.L_x_92:
[----:B-1----:R-:W-:Y:S01]  /*54a0*/  @!P1 ISETP.NE.AND P0, PT, R10, 0x1, PT ;  /* 0x000000010a00980c */ /* 0x002fe20003f05270 */
[----:B------:R-:W-:Y:S01]  /*54b0*/  @!P1 IMAD.HI.U32 R3, R75, R11, RZ ;  /* 0x0000000b4b039227 */ /* 0x000fe200078e00ff */
[----:B------:R-:W-:Y:S01]  /*54c0*/  R2UR UR42, R21 ;  /* 0x00000000152a72ca */ /* 0x000fe200000e0000 */
[----:B------:R-:W-:Y:S01]  /*54d0*/  BSSY.RECONVERGENT B6, `(.L_x_93) ;  /* 0x0000031000067945 */ /* 0x000fe20003800200 */
[----:B------:R-:W-:Y:S01]  /*54e0*/  R2UR UR41, R20 ;  /* 0x00000000142972ca */ /* 0x000fe200000e0000 */
[----:B------:R-:W-:Y:S01]  /*54f0*/  @!P1 IMAD.HI.U32 R0, R77, R12, RZ ;  /* 0x0000000c4d009227 */ /* 0x000fe200078e00ff */
[----:B------:R-:W-:Y:S02]  /*5500*/  @!P1 SHF.R.U32.HI R2, RZ, R14, R3 ;  /* 0x0000000eff029219 */ /* 0x000fe40000011603 */
[----:B------:R-:W-:Y:S01]  /*5510*/  @!P1 ISETP.NE.AND P2, PT, R9, 0x1, PT ;  /* 0x000000010900980c */ /* 0x000fe20003f45270 */
[----:B------:R-:W-:Y:S01]  /*5520*/  VIADD R173, R173, 0x1 ;  /* 0x00000001adad7836 */ /* 0x000fe20000000000 */
[----:B------:R-:W-:Y:S02]  /*5530*/  @!P1 SEL R2, R75, R2, !P0 ;  /* 0x000000024b029207 */ /* 0x000fe40004000000 */
[----:B------:R-:W-:Y:S02]  /*5540*/  @!P1 SHF.R.U32.HI R0, RZ, R13, R0 ;  /* 0x0000000dff009219 */ /* 0x000fe40000011600 */
[----:B------:R-:W-:Y:S01]  /*5550*/  LOP3.LUT P0, RZ, R163, 0x3f0, RZ, 0xc0, !PT ;  /* 0x000003f0a3ff7812 */ /* 0x000fe2000780c0ff */
[----:B------:R-:W-:Y:S01]  /*5560*/  USHF.L.U32 UR42, UR42, 0x7, URZ ;  /* 0x000000072a2a7899 */ /* 0x000fe200080006ff */
[----:B------:R-:W-:Y:S01]  /*5570*/  @!P1 SEL R3, R77, R0, !P2 ;  /* 0x000000004d039207 */ /* 0x000fe20005000000 */
[----:B------:R-:W-:Y:S01]  /*5580*/  USHF.L.U32 UR41, UR41, 0x8, URZ ;  /* 0x0000000829297899 */ /* 0x000fe200080006ff */
[----:B------:R-:W-:Y:S03]  /*5590*/  @P4 SHF.R.U32.HI R164, RZ, 0x10, R17 ;  /* 0x00000010ffa44819 */ /* 0x000fe60000011611 */
[----:B------:R-:W-:Y:S02]  /*55a0*/  @!P1 IMAD.IADD R0, R2, 0x1, -R3 ;  /* 0x0000000102009824 */ /* 0x000fe400078e0a03 */
[----:B------:R-:W-:Y:S02]  /*55b0*/  @!P1 IMAD.IADD R2, R3, 0x1, -R2 ;  /* 0x0000000103029824 */ /* 0x000fe400078e0a02 */
[----:B------:R-:W-:Y:S02]  /*55c0*/  @!P1 IMAD R77, R0, R9, R77 ;  /* 0x00000009004d9224 */ /* 0x000fe400078e024d */
[----:B------:R-:W-:Y:S01]  /*55d0*/  @!P1 IMAD R75, R2, R10, R75 ;  /* 0x0000000a024b9224 */ /* 0x000fe200078e024b */
[----:B------:R-:W-:Y:S06]  /*55e0*/  @!P0 BRA `(.L_x_94) ;  /* 0x00000000007c8947 */ /* 0x000fec0003800000 */
[----:B------:R-:W1:Y:S01]  /*55f0*/  LDCU.64 UR8, c[0x4][0x80] ;  /* 0x01001000ff0877ac */ /* 0x000e620008000a00 */
[----:B------:R-:W-:Y:S01]  /*5600*/  MOV R2, 0x0 ;  /* 0x0000000000027802 */ /* 0x000fe20000000f00 */
[----:B------:R-:W-:Y:S02]  /*5610*/  HFMA2 R12, -RZ, RZ, 0, 5.9604644775390625e-08 ;  /* 0x00000001ff0c7431 */ /* 0x000fe400000001ff */
[----:B------:R-:W-:Y:S01]  /*5620*/  IMAD.MOV.U32 R8, RZ, RZ, 0x70 ;  /* 0x00000070ff087424 */ /* 0x000fe200078e00ff */
[----:B------:R2:W3:Y:S01]  /*5630*/  LDC.64 R14, c[0x4][R2] ;  /* 0x01000000020e7b82 */ /* 0x0004e20000000a00 */
[----:B------:R-:W4:Y:S01]  /*5640*/  LDCU.64 UR6, c[0x4][0x88] ;  /* 0x01001100ff0677ac */ /* 0x000f220008000a00 */
[----:B------:R-:W-:Y:S01]  /*5650*/  IMAD.MOV.U32 R13, RZ, RZ, RZ ;  /* 0x000000ffff0d7224 */ /* 0x000fe200078e00ff */
[----:B------:R-:W2:Y:S01]  /*5660*/  LDCU.64 UR4, c[0x4][0x8] ;  /* 0x01000100ff0477ac */ /* 0x000ea20008000a00 */
[----:B-1----:R-:W-:Y:S01]  /*5670*/  MOV R5, UR9 ;  /* 0x0000000900057c02 */ /* 0x002fe20008000f00 */
[----:B------:R-:W-:Y:S01]  /*5680*/  IMAD.U32 R4, RZ, RZ, UR8 ;  /* 0x00000008ff047e24 */ /* 0x000fe2000f8e00ff */
[----:B----4-:R-:W-:Y:S01]  /*5690*/  MOV R7, UR7 ;  /* 0x0000000700077c02 */ /* 0x010fe20008000f00 */
[----:B------:R-:W-:Y:S01]  /*56a0*/  IMAD.U32 R6, RZ, RZ, UR6 ;  /* 0x00000006ff067e24 */ /* 0x000fe2000f8e00ff */
[----:B--2---:R-:W-:Y:S01]  /*56b0*/  MOV R11, UR5 ;  /* 0x00000005000b7c02 */ /* 0x004fe20008000f00 */
[----:B------:R-:W-:Y:S02]  /*56c0*/  IMAD.U32 R10, RZ, RZ, UR4 ;  /* 0x00000004ff0a7e24 */ /* 0x000fe4000f8e00ff */
[----:B------:R-:W-:Y:S07]  /*56d0*/  LEPC R20, `(.L_x_95) ;  /* 0x000000001014794e */ /* 0x000fee0000000000 */
[----:B---3-5:R-:W-:Y:S05]  /*56e0*/  CALL.ABS.NOINC R14 ;  /* 0x000000000e007343 */ /* 0x028fea0003c00000 */
.L_x_95:
[----:B------:R-:W1:Y:S01]  /*56f0*/  LDCU.64 UR8, c[0x4][0x80] ;  /* 0x01001000ff0877ac */ /* 0x000e620008000a00 */
[----:B------:R-:W2:Y:S01]  /*5700*/  LDC.64 R2, c[0x4][R2] ;  /* 0x0100000002027b82 */ /* 0x000ea20000000a00 */
[----:B------:R-:W-:Y:S02]  /*5710*/  HFMA2 R12, -RZ, RZ, 0, 5.9604644775390625e-08 ;  /* 0x00000001ff0c7431 */ /* 0x000fe400000001ff */
[----:B------:R-:W-:Y:S02]  /*5720*/  IMAD.MOV.U32 R8, RZ, RZ, 0x70 ;  /* 0x00000070ff087424 */ /* 0x000fe400078e00ff */
[----:B------:R-:W-:Y:S01]  /*5730*/  IMAD.MOV.U32 R13, RZ, RZ, RZ ;  /* 0x000000ffff0d7224 */ /* 0x000fe200078e00ff */
[----:B------:R-:W3:Y:S01]  /*5740*/  LDCU.64 UR6, c[0x4][0x88] ;  /* 0x01001100ff0677ac */ /* 0x000ee20008000a00 */
[----:B------:R-:W4:Y:S01]  /*5750*/  LDCU.64 UR4, c[0x4][0x8] ;  /* 0x01000100ff0477ac */ /* 0x000f220008000a00 */
[----:B-1----:R-:W-:Y:S02]  /*5760*/  MOV R4, UR8 ;  /* 0x0000000800047c02 */ /* 0x002fe40008000f00 */
[----:B------:R-:W-:Y:S02]  /*5770*/  MOV R5, UR9 ;  /* 0x0000000900057c02 */ /* 0x000fe40008000f00 */
[----:B---3--:R-:W-:Y:S01]  /*5780*/  MOV R7, UR7 ;  /* 0x0000000700077c02 */ /* 0x008fe20008000f00 */
[----:B------:R-:W-:Y:S01]  /*5790*/  IMAD.U32 R6, RZ, RZ, UR6 ;  /* 0x00000006ff067e24 */ /* 0x000fe2000f8e00ff */
[----:B----4-:R-:W-:Y:S01]  /*57a0*/  MOV R11, UR5 ;  /* 0x00000005000b7c02 */ /* 0x010fe20008000f00 */
[----:B------:R-:W-:Y:S02]  /*57b0*/  IMAD.U32 R10, RZ, RZ, UR4 ;  /* 0x00000004ff0a7e24 */ /* 0x000fe4000f8e00ff */
[----:B------:R-:W-:Y:S07]  /*57c0*/  LEPC R20, `(.L_x_94) ;  /* 0x000000001014794e */ /* 0x000fee0000000000 */
[----:B--2---:R-:W-:Y:S05]  /*57d0*/  CALL.ABS.NOINC R2 ;  /* 0x0000000002007343 */ /* 0x004fea0003c00000 */
.L_x_94:
[----:B------:R-:W-:Y:S05]  /*57e0*/  BSYNC.RECONVERGENT B6 ;  /* 0x0000000000067941 */ /* 0x000fea0003800200 */
.L_x_93:
[----:B------:R-:W-:Y:S01]  /*57f0*/  ISETP.NE.U32.AND P4, PT, R150, RZ, PT ;  /* 0x000000ff9600720c */ /* 0x000fe20003f85070 */
[----:B------:R-:W-:Y:S01]  /*5800*/  UISETP.NE.AND UP2, UPT, UR50, URZ, UPT ;  /* 0x000000ff3200728c */ /* 0x000fe2000bf45270 */
[----:B------:R-:W-:Y:S01]  /*5810*/  ISETP.NE.U32.AND P2, PT, RZ, UR38, PT ;  /* 0x00000026ff007c0c */ /* 0x000fe2000bf45070 */
[----:B------:R-:W-:Y:S01]  /*5820*/  UISETP.NE.U32.AND UP1, UPT, UR44, URZ, UPT ;  /* 0x000000ff2c00728c */ /* 0x000fe2000bf25070 */
[----:B------:R-:W-:Y:S01]  /*5830*/  ISETP.NE.AND.EX P4, PT, R151, RZ, PT, P4 ;  /* 0x000000ff9700720c */ /* 0x000fe20003f85340 */
[----:B------:R-:W-:Y:S01]  /*5840*/  UPLOP3.LUT UP0, UPT, UPT, UPT, UPT, 0x40, 0x4 ;  /* 0x000000000004789c */ /* 0x000fe20003f0e870 */
[----:B------:R-:W-:Y:S01]  /*5850*/  ISETP.NE.AND.EX P2, PT, RZ, UR39, PT, P2 ;  /* 0x00000027ff007c0c */ /* 0x000fe2000bf45320 */
[----:B------:R-:W-:Y:S01]  /*5860*/  UISETP.NE.AND.EX UP1, UPT, UR45, URZ, UPT, UP1 ;  /* 0x000000ff2d00728c */ /* 0x000fe2000bf25310 */
[----:B------:R-:W-:Y:S04]  /*5870*/  PLOP3.LUT P1, PT, PT, PT, UP2, 0x80, 0x8 ;  /* 0x000000000008781c */ /* 0x000fe80003f2f028 */
[----:B------:R-:W-:Y:S06]  /*5880*/  @UP2 UPLOP3.LUT UP0, UPT, UPT, UPT, UP1, 0x80, 0x8 ;  /* 0x000000000008289c */ /* 0x000fec0003f0f010 */
[----:B------:R-:W-:Y:S01]  /*5890*/  PLOP3.LUT P0, PT, PT, PT, UP0, 0x80, 0x8 ;  /* 0x000000000008781c */ /* 0x000fe20003f0f008 */
[----:B------:R-:W-:Y:S01]  /*58a0*/  @!UPT UIADD3 URZ, UPT, UPT, URZ, URZ, URZ ;  /* 0x000000fffffff290 */ /* 0x000fe2000fffe0ff */
[----:B------:R-:W-:Y:S11]  /*58b0*/  BRA.U !UP1, `(.L_x_96) ;  /* 0x0000000109387547 */ /* 0x000ff6000b800000 */
[----:B------:R-:W-:Y:S01]  /*58c0*/  UISETP.NE.U32.AND UP0, UPT, UR38, URZ, UPT ;  /* 0x000000ff2600728c */ /* 0x000fe2000bf05070 */
[----:B------:R-:W-:Y:S02]  /*58d0*/  HFMA2 R0, -RZ, RZ, 0, 5.9604644775390625e-08 ;  /* 0x00000001ff007431 */ /* 0x000fe400000001ff */
[----:B------:R-:W-:Y:S01]  /*58e0*/  IMAD.MOV.U32 R155, RZ, RZ, 0x1 ;  /* 0x00000001ff9b7424 */ /* 0x000fe200078e00ff */
[----:B------:R-:W-:Y:S06]  /*58f0*/  UISETP.NE.AND.EX UP0, UPT, UR39, URZ, UPT, UP0 ;  /* 0x000000ff2700728c */ /* 0x000fec000bf05300 */
[----:B------:R-:W-:Y:S05]  /*5900*/  PLOP3.LUT P3, PT, PT, PT, UP0, 0x80, 0x8 ;  /* 0x000000000008781c */ /* 0x000fea0003f6f008 */
[----:B------:R-:W1:Y:S01]  /*5910*/  @UP0 LDCU.64 UR6, c[0x0][0x888] ;  /* 0x00011100ff0607ac */ /* 0x000e620008000a00 */
[----:B------:R-:W-:Y:S07]  /*5920*/  @UP0 UIMAD UR4, UR36, UR44, URZ ;  /* 0x0000002c240402a4 */ /* 0x000fee000f8e02ff */
[----:B------:R-:W-:Y:S01]  /*5930*/  @!P3 PRMT R155, R0, 0x7610, R155 ;  /* 0x00007610009bb816 */ /* 0x000fe2000000009b */
[----:B-1----:R-:W-:Y:S03]  /*5940*/  @UP0 UIMAD.WIDE UR6, UR4, 0x4, UR6 ;  /* 0x00000004040608a5 */ /* 0x002fe6000f8e0206 */
[----:B------:R-:W1:Y:S03]  /*5950*/  @!UP0 LDCU UR4, c[0x0][0x880] ;  /* 0x00011000ff0487ac */ /* 0x000e660008000800 */
[----:B------:R-:W-:Y:S01]  /*5960*/  IMAD.U32 R2, RZ, RZ, UR6 ;  /* 0x00000006ff027e24 */ /* 0x000fe2000f8e00ff */
[----:B------:R-:W-:Y:S05]  /*5970*/  MOV R3, UR7 ;  /* 0x0000000700037c02 */ /* 0x000fea0008000f00 */
[----:B-----5:R2:W5:Y:S02]  /*5980*/  @P3 LDG.E R81, desc[UR46][R2.64] ;  /* 0x0000002e02513981 */ /* 0x020564000c1e1900 */
[----:B-12---:R-:W-:Y:S02]  /*5990*/  @!P3 IMAD.U32 R81, RZ, RZ, UR4 ;  /* 0x00000004ff51be24 */ /* 0x006fe4000f8e00ff */
.L_x_96:
[----:B------:R-:W-:Y:S05]  /*59a0*/  @!P4 BRA `(.L_x_97) ;  /* 0x000000000020c947 */ /* 0x000fea0003800000 */
[----:B------:R-:W-:Y:S04]  /*59b0*/  ISETP.NE.U32.AND P3, PT, R148, RZ, PT ;  /* 0x000000ff9400720c */ /* 0x000fe80003f65070 */
[----:B------:R-:W-:Y:S11]  /*59c0*/  ISETP.NE.AND.EX P3, PT, R149, RZ, PT, P3 ;  /* 0x000000ff9500720c */ /* 0x000ff60003f65330 */
[----:B------:R-:W-:Y:S02]  /*59d0*/  @!UPT UIADD3 URZ, UPT, UPT, URZ, URZ, URZ ;  /* 0x000000fffffff290 */ /* 0x000fe4000fffe0ff */
[----:B------:R-:W1:Y:S01]  /*59e0*/  @P3 LDC.64 R2, c[0x0][0x8a8] ;  /* 0x00022a00ff023b82 */ /* 0x000e620000000a00 */
[----:B------:R-:W-:Y:S04]  /*59f0*/  @P3 IMAD R0, R150, UR36, RZ ;  /* 0x0000002496003c24 */ /* 0x000fe8000f8e02ff */
[----:B-1----:R-:W-:Y:S05]  /*5a00*/  @P3 IMAD.WIDE R2, R0, 0x4, R2 ;  /* 0x0000000400023825 */ /* 0x002fea00078e0202 */
[----:B-----5:R1:W5:Y:S02]  /*5a10*/  @P3 LDG.E R78, desc[UR46][R2.64] ;  /* 0x0000002e024e3981 */ /* 0x020364000c1e1900 */
[----:B-1----:R-:W2:Y:S02]  /*5a20*/  @!P3 LDC R78, c[0x0][0x8a0] ;  /* 0x00022800ff4ebb82 */ /* 0x002ea40000000800 */
.L_x_97:
[----:B-----5:R-:W-:Y:S01]  /*5a30*/  FSETP.NEU.AND P3, PT, R81, RZ, PT ;  /* 0x000000ff5100720b */ /* 0x020fe20003f6d000 */
[----:B------:R-:W-:Y:S01]  /*5a40*/  IMAD.SHL.U32 R178, R160, 0x2, RZ ;  /* 0x00000002a0b27824 */ /* 0x000fe200078e00ff */
[----:B------:R-:W-:Y:S01]  /*5a50*/  SEL R3, RZ, 0xffffffff, P2 ;  /* 0xffffffffff037807 */ /* 0x000fe20001000000 */
[----:B------:R-:W-:Y:S01]  /*5a60*/  IMAD.SHL.U32 R100, R168, 0x10, RZ ;  /* 0x00000010a8647824 */ /* 0x000fe200078e00ff */
[----:B------:R-:W-:Y:S01]  /*5a70*/  @P1 LOP3.LUT P2, RZ, R155, 0xff, RZ, 0xc0, !PT ;  /* 0x000000ff9bff1812 */ /* 0x000fe2000784c0ff */
[----:B------:R-:W-:Y:S01]  /*5a80*/  VIADD R179, R178, UR48 ;  /* 0x00000030b2b37c36 */ /* 0x000fe20008000000 */
[----:B------:R-:W-:Y:S01]  /*5a90*/  @P1 SEL R2, RZ, 0xffffffff, P3 ;  /* 0xffffffffff021807 */ /* 0x000fe20001800000 */
[----:B------:R-:W-:Y:S01]  /*5aa0*/  IMAD.SHL.U32 R102, R169, 0x10, RZ ;  /* 0x00000010a9667824 */ /* 0x000fe200078e00ff */
[----:B------:R-:W-:Y:S01]  /*5ab0*/  LOP3.LUT R167, R167, 0x1, RZ, 0x3c, !PT ;  /* 0x00000001a7a77812 */ /* 0x000fe200078e3cff */
[----:B------:R-:W-:Y:S01]  /*5ac0*/  IMAD.IADD R175, R179, 0x1, R100 ;  /* 0x00000001b3af7824 */ /* 0x000fe200078e0264 */
[----:B------:R-:W-:Y:S01]  /*5ad0*/  @P0 SEL R2, R3, R2, !P2 ;  /* 0x0000000203020207 */ /* 0x000fe20005000000 */
[----:B------:R-:W-:Y:S01]  /*5ae0*/  BSSY B1, `(.L_x_98) ;  /* 0x000004f000017945 */ /* 0x000fe20003800000 */
[----:B------:R-:W-:Y:S01]  /*5af0*/  LEA R87, R76, UR48, 0x3 ;  /* 0x000000304c577c11 */ /* 0x000fe2000f8e18ff */
[----:B------:R-:W-:Y:S01]  /*5b00*/  IMAD.MOV.U32 R103, RZ, RZ, 0x1 ;  /* 0x00000001ff677424 */ /* 0x000fe200078e00ff */
[----:B------:R-:W-:Y:S01]  /*5b10*/  @P1 LOP3.LUT R2, R2, 0x1, RZ, 0xc0, !PT ;  /* 0x0000000102021812 */ /* 0x000fe200078ec0ff */
[----:B------:R-:W-:Y:S01]  /*5b20*/  IMAD R80, R76, 0x100, R79 ;  /* 0x000001004c507824 */ /* 0x000fe200078e024f */
[----:B------:R-:W-:Y:S01]  /*5b30*/  SHF.L.U32 R0, R166, 0x1f, RZ ;  /* 0x0000001fa6007819 */ /* 0x000fe200000006ff */
[----:B------:R-:W-:Y:S01]  /*5b40*/  IMAD.MOV.U32 R101, RZ, RZ, RZ ;  /* 0x000000ffff657224 */ /* 0x000fe200078e00ff */
[----:B------:R-:W-:Y:S02]  /*5b50*/  ISETP.NE.U32.OR P5, PT, R2, 0x1, !P1 ;  /* 0x000000010200780c */ /* 0x000fe40004fa5470 */
[----:B------:R-:W-:Y:S02]  /*5b60*/  CS2R R146, SRZ ;  /* 0x0000000000927805 */ /* 0x000fe4000001ff00 */
[----:B------:R-:W-:Y:S02]  /*5b70*/  PLOP3.LUT P2, PT, PT, PT, UP1, 0x80, 0x8 ;  /* 0x000000000008781c */ /* 0x000fe40003f4f018 */
[----:B------:R-:W-:Y:S02]  /*5b80*/  CS2R R144, SRZ ;  /* 0x0000000000907805 */ /* 0x000fe4000001ff00 */
[----:B------:R-:W-:Y:S02]  /*5b90*/  SEL R2, RZ, 0xffffffff, P3 ;  /* 0xffffffffff027807 */ /* 0x000fe40001800000 */
[----:B------:R-:W-:Y:S02]  /*5ba0*/  CS2R R138, SRZ ;  /* 0x00000000008a7805 */ /* 0x000fe4000001ff00 */
[----:B------:R-:W-:Y:S02]  /*5bb0*/  LOP3.LUT P3, R172, R155, 0xff, RZ, 0xc0, !PT ;  /* 0x000000ff9bac7812 */ /* 0x000fe4000786c0ff */
[----:B------:R-:W-:Y:S02]  /*5bc0*/  CS2R R136, SRZ ;  /* 0x0000000000887805 */ /* 0x000fe4000001ff00 */
[----:B------:R-:W-:Y:S02]  /*5bd0*/  P2R R176, PR, RZ, 0x20 ;  /* 0x00000020ffb07803 */ /* 0x000fe40000000000 */
[----:B------:R-:W-:Y:S02]  /*5be0*/  CS2R R130, SRZ ;  /* 0x0000000000827805 */ /* 0x000fe4000001ff00 */
[----:B------:R-:W-:Y:S02]  /*5bf0*/  CS2R R128, SRZ ;  /* 0x0000000000807805 */ /* 0x000fe4000001ff00 */
[----:B------:R-:W-:Y:S02]  /*5c00*/  CS2R R122, SRZ ;  /* 0x00000000007a7805 */ /* 0x000fe4000001ff00 */
[----:B------:R-:W-:Y:S02]  /*5c10*/  CS2R R120, SRZ ;  /* 0x0000000000787805 */ /* 0x000fe4000001ff00 */
[----:B------:R-:W-:Y:S02]  /*5c20*/  @P5 SHF.L.U32 R4, R167, 0x1f, RZ ;  /* 0x0000001fa7045819 */ /* 0x000fe400000006ff */
[----:B------:R-:W-:Y:S02]  /*5c30*/  CS2R R114, SRZ ;  /* 0x0000000000727805 */ /* 0x000fe4000001ff00 */
[----:B------:R-:W-:Y:S02]  /*5c40*/  @P2 SEL R2, R3, R2, !P3 ;  /* 0x0000000203022207 */ /* 0x000fe40005800000 */
[----:B------:R-:W-:Y:S01]  /*5c50*/  CS2R R112, SRZ ;  /* 0x0000000000707805 */ /* 0x000fe2000001ff00 */
[----:B------:R-:W1:Y:S01]  /*5c60*/  @P5 SYNCS.PHASECHK.TRANS64.TRYWAIT P1, [UR48+0xd0], R4 ;  /* 0x0000d004ff0055a7 */ /* 0x000e620008021130 */
[----:B------:R-:W-:Y:S02]  /*5c70*/  CS2R R106, SRZ ;  /* 0x00000000006a7805 */ /* 0x000fe4000001ff00 */
[----:B------:R-:W-:Y:S02]  /*5c80*/  LOP3.LUT R2, R2, 0x1, RZ, 0xc0, !PT ;  /* 0x0000000102027812 */ /* 0x000fe400078ec0ff */
[----:B------:R-:W-:Y:S02]  /*5c90*/  CS2R R104, SRZ ;  /* 0x0000000000687805 */ /* 0x000fe4000001ff00 */
[----:B------:R-:W-:Y:S02]  /*5ca0*/  CS2R R98, SRZ ;  /* 0x0000000000627805 */ /* 0x000fe4000001ff00 */
[----:B------:R-:W-:Y:S02]  /*5cb0*/  CS2R R96, SRZ ;  /* 0x0000000000607805 */ /* 0x000fe4000001ff00 */
[----:B------:R-:W-:Y:S02]  /*5cc0*/  ISETP.NE.U32.AND P4, PT, R2, 0x1, PT ;  /* 0x000000010200780c */ /* 0x000fe40003f85070 */
[----:B------:R-:W-:Y:S02]  /*5cd0*/  CS2R R90, SRZ ;  /* 0x00000000005a7805 */ /* 0x000fe4000001ff00 */
[----:B------:R-:W-:Y:S01]  /*5ce0*/  CS2R R88, SRZ ;  /* 0x0000000000587805 */ /* 0x000fe2000001ff00 */
[----:B------:R-:W-:Y:S01]  /*5cf0*/  IMAD.IADD R177, R179, 0x1, R102 ;  /* 0x00000001b3b17824 */ /* 0x000fe200078e0266 */
[----:B------:R-:W-:Y:S01]  /*5d00*/  P2R R108, PR, RZ, 0x10 ;  /* 0x00000010ff6c7803 */ /* 0x000fe20000000000 */
[----:B------:R-:W-:Y:S01]  /*5d10*/  IMAD.IADD R174, R102, 0x1, R175 ;  /* 0x0000000166ae7824 */ /* 0x000fe200078e02af */
[----:B------:R3:W4:Y:S01]  /*5d20*/  SYNCS.PHASECHK.TRANS64.TRYWAIT P0, [R87+URZ+0x140], R0 ;  /* 0x00014000570075a7 */ /* 0x00072200080011ff */
[----:B-1----:R-:W-:Y:S01]  /*5d30*/  @P5 SEL R103, RZ, 0x1, !P1 ;  /* 0x00000001ff675807 */ /* 0x002fe20004800000 */
[----:B---3--:R-:W-:Y:S06]  /*5d40*/  @!P5 BRA `(.L_x_99) ;  /* 0x0000000000a0d947 */ /* 0x008fec0003800000 */
[----:B------:R-:W-:Y:S01]  /*5d50*/  @P4 IMAD.MOV.U32 R2, RZ, RZ, -0x10 ;  /* 0xfffffff0ff024424 */ /* 0x000fe200078e00ff */
[----:B------:R-:W-:Y:S01]  /*5d60*/  ISETP.NE.AND P1, PT, R103, RZ, PT ;  /* 0x000000ff6700720c */ /* 0x000fe20003f25270 */
[----:B------:R-:W-:Y:S01]  /*5d70*/  BSSY B0, `(.L_x_100) ;  /* 0x0000010000007945 */ /* 0x000fe20003800000 */
[----:B------:R-:W-:Y:S02]  /*5d80*/  ISETP.NE.U32.AND P5, PT, R161, 0x1, PT ;  /* 0x00000001a100780c */ /* 0x000fe40003fa5070 */
[----:B------:R-:W-:Y:S02]  /*5d90*/  CS2R R98, SRZ ;  /* 0x0000000000627805 */ /* 0x000fe4000001ff00 */
[----:B------:R-:W-:Y:S02]  /*5da0*/  CS2R R96, SRZ ;  /* 0x0000000000607805 */ /* 0x000fe4000001ff00 */
[----:B------:R-:W-:Y:S02]  /*5db0*/  CS2R R114, SRZ ;  /* 0x0000000000727805 */ /* 0x000fe4000001ff00 */
[----:B------:R-:W-:Y:S02]  /*5dc0*/  @P4 SEL R2, R2, 0x10, !P5 ;  /* 0x0000001002024807 */ /* 0x000fe40006800000 */
[----:B------:R-:W-:Y:S02]  /*5dd0*/  CS2R R112, SRZ ;  /* 0x0000000000707805 */ /* 0x000fe4000001ff00 */
[----:B------:R-:W-:Y:S02]  /*5de0*/  CS2R R130, SRZ ;  /* 0x0000000000827805 */ /* 0x000fe4000001ff00 */
[----:B------:R-:W-:Y:S01]  /*5df0*/  CS2R R128, SRZ ;  /* 0x0000000000807805 */ /* 0x000fe2000001ff00 */
[----:B------:R-:W-:Y:S02]  /*5e00*/  @P4 IMAD.IADD R7, R179, 0x1, R2 ;  /* 0x00000001b3074824 */ /* 0x000fe400078e0202 */
[C---:B------:R-:W-:Y:S02]  /*5e10*/  @P4 IMAD.IADD R6, R2.reuse, 0x1, R177 ;  /* 0x0000000102064824 */ /* 0x040fe400078e02b1 */
[----:B------:R-:W-:Y:S01]  /*5e20*/  @P4 IMAD.IADD R5, R2, 0x1, R175 ;  /* 0x0000000102054824 */ /* 0x000fe200078e02af */
[----:B------:R-:W-:Y:S06]  /*5e30*/  @P1 BRA `(.L_x_101) ;  /* 0x00000000000c1947 */ /* 0x000fec0003800000 */
[----:B------:R-:W-:Y:S04]  /*5e40*/  SHF.L.U32 R4, R167, 0x1f, RZ ;  /* 0x0000001fa7047819 */ /* 0x000fe800000006ff */
[----:B------:R-:W1:Y:S02]  /*5e50*/  SYNCS.PHASECHK.TRANS64.TRYWAIT P1, [UR48+0xd0], R4 ;  /* 0x0000d004ff0075a7 */ /* 0x000e640008021130 */
[----:B-1----:R-:W-:Y:S05]  /*5e60*/  @!P1 BRA `(.L_x_102) ;  /* 0x0000006000089947 */ /* 0x002fea0003800000 */
.L_x_101:
[----:B------:R-:W-:Y:S05]  /*5e70*/  BSYNC B0 ;  /* 0x0000000000007941 */ /* 0x000fea0003800000 */
.L_x_100:
[----:B------:R-:W-:Y:S01]  /*5e80*/  ISETP.NE.AND P1, PT, R108, RZ, PT ;  /* 0x000000ff6c00720c */ /* 0x000fe20003f25270 */
[----:B------:R-:W-:Y:S01]  /*5e90*/  IMAD.MOV.U32 R147, RZ, RZ, RZ ;  /* 0x000000ffff937224 */ /* 0x000fe200078e00ff */
[----:B------:R-:W-:Y:S02]  /*5ea0*/  CS2R R144, SRZ ;  /* 0x0000000000907805 */ /* 0x000fe4000001ff00 */
[----:B------:R-:W-:Y:S02]  /*5eb0*/  CS2R R90, SRZ ;  /* 0x00000000005a7805 */ /* 0x000fe4000001ff00 */
[----:B------:R-:W-:Y:S02]  /*5ec0*/  CS2R R88, SRZ ;  /* 0x0000000000587805 */ /* 0x000fe4000001ff00 */
[----:B------:R-:W-:Y:S02]  /*5ed0*/  CS2R R106, SRZ ;  /* 0x00000000006a7805 */ /* 0x000fe4000001ff00 */
[----:B------:R-:W-:Y:S02]  /*5ee0*/  CS2R R104, SRZ ;  /* 0x0000000000687805 */ /* 0x000fe4000001ff00 */
[----:B------:R-:W-:Y:S02]  /*5ef0*/  CS2R R122, SRZ ;  /* 0x00000000007a7805 */ /* 0x000fe4000001ff00 */
[----:B------:R-:W-:Y:S02]  /*5f00*/  CS2R R120, SRZ ;  /* 0x0000000000787805 */ /* 0x000fe4000001ff00 */
[----:B------:R-:W-:Y:S02]  /*5f10*/  CS2R R138, SRZ ;  /* 0x00000000008a7805 */ /* 0x000fe4000001ff00 */
[----:B------:R-:W-:Y:S01]  /*5f20*/  CS2R R136, SRZ ;  /* 0x0000000000887805 */ /* 0x000fe2000001ff00 */
[----:B------:R-:W-:Y:S01]  /*5f30*/  IMAD.MOV.U32 R101, RZ, RZ, 0x1 ;  /* 0x00000001ff657424 */ /* 0x000fe200078e00ff */
[----:B------:R3:W1:Y:S01]  /*5f40*/  @P1 LDS.128 R96, [R7+0x400] ;  /* 0x0004000007601984 */ /* 0x0006620000000c00 */
[----:B------:R-:W-:Y:S03]  /*5f50*/  @P1 IMAD.IADD R2, R2, 0x1, R174 ;  /* 0x0000000102021824 */ /* 0x000fe600078e02ae */
[----:B------:R3:W1:Y:S04]  /*5f60*/  @P1 LDS.128 R112, [R6+0x400] ;  /* 0x0004000006701984 */ /* 0x0006680000000c00 */
[----:B------:R3:W1:Y:S04]  /*5f70*/  @P1 LDS.128 R128, [R5+0x400] ;  /* 0x0004000005801984 */ /* 0x0006680000000c00 */
[----:B------:R3:W1:Y:S04]  /*5f80*/  @P1 LDS.128 R144, [R2+0x400] ;  /* 0x0004000002901984 */ /* 0x0006680000000c00 */
[----:B------:R3:W1:Y:S04]  /*5f90*/  @P1 LDS.128 R88, [R178+UR48+0x400] ;  /* 0x00040030b2581984 */ /* 0x0006680008000c00 */
[----:B------:R3:W1:Y:S04]  /*5fa0*/  @P1 LDS.128 R104, [R177+0x400] ;  /* 0x00040000b1681984 */ /* 0x0006680000000c00 */
[----:B------:R3:W1:Y:S04]  /*5fb0*/  @P1 LDS.128 R120, [R175+0x400] ;  /* 0x00040000af781984 */ /* 0x0006680000000c00 */
[----:B------:R3:W1:Y:S02]  /*5fc0*/  @P1 LDS.128 R136, [R174+0x400] ;  /* 0x00040000ae881984 */ /* 0x0006640000000c00 */
.L_x_99:
[----:B------:R-:W-:Y:S05]  /*5fd0*/  BSYNC B1 ;  /* 0x0000000000017941 */ /* 0x000fea0003800000 */
.L_x_98:
[----:B-1----:R-:W-:Y:S04]  /*5fe0*/  SHF.R.U32.HI R3, RZ, 0x15, R80 ;  /* 0x00000015ff037819 */ /* 0x002fe80000011650 */
[----:B------:R-:W-:Y:S01]  /*5ff0*/  LOP3.LUT P1, RZ, R3, 0x3, R162, 0x48, !PT ;  /* 0x0000000303ff7812 */ /* 0x000fe200078248a2 */
[----:B------:R-:W-:Y:S01]  /*6000*/  @!UPT UIADD3 URZ, UPT, UPT, URZ, URZ, URZ ;  /* 0x000000fffffff290 */ /* 0x000fe2000fffe0ff */
[----:B----4-:R-:W-:Y:S11]  /*6010*/  @P0 BRA `(.L_x_103) ;  /* 0x0000000000080947 */ /* 0x010ff60003800000 */
[----:B------:R-:W1:Y:S02]  /*6020*/  SYNCS.PHASECHK.TRANS64.TRYWAIT P0, [R87+URZ+0x140], R0 ;  /* 0x00014000570075a7 */ /* 0x000e6400080011ff */
[----:B-1----:R-:W-:Y:S05]  /*6030*/  @!P0 BRA `(.L_x_104) ;  /* 0x0000005c00ac8947 */ /* 0x002fea0003800000 */
.L_x_103:
[----:B------:R-:W-:Y:S05]  /*6040*/  @!P1 BRA `(.L_x_105) ;  /* 0x0000000000409947 */ /* 0x000fea0003800000 */
[----:B------:R-:W4:Y:S01]  /*6050*/  LDCU.64 UR8, c[0x4][0x70] ;  /* 0x01000e00ff0877ac */ /* 0x000f220008000a00 */
[----:B------:R-:W-:Y:S01]  /*6060*/  MOV R3, 0x0 ;  /* 0x0000000000037802 */ /* 0x000fe20000000f00 */
[----:B------:R-:W-:Y:S02]  /*6070*/  HFMA2 R12, -RZ, RZ, 0, 5.9604644775390625e-08 ;  /* 0x00000001ff0c7431 */ /* 0x000fe400000001ff */
[----:B------:R-:W-:Y:S02]  /*6080*/  IMAD.MOV.U32 R8, RZ, RZ, 0x192 ;  /* 0x00000192ff087424 */ /* 0x000fe400078e00ff */
[----:B------:R-:W-:Y:S01]  /*6090*/  IMAD.MOV.U32 R13, RZ, RZ, RZ ;  /* 0x000000ffff0d7224 */ /* 0x000fe200078e00ff */
[----:B------:R-:W5:Y:S01]  /*60a0*/  LDCU.64 UR6, c[0x4][0x78] ;  /* 0x01000f00ff0677ac */ /* 0x000f620008000a00 */
[----:B---3--:R-:W3:Y:S01]  /*60b0*/  LDC.64 R2, c[0x4][R3] ;  /* 0x0100000003027b82 */ /* 0x008ee20000000a00 */
[----:B------:R-:W1:Y:S01]  /*60c0*/  LDCU.64 UR4, c[0x4][0x10] ;  /* 0x01000200ff0477ac */ /* 0x000e620008000a00 */
[----:B----4-:R-:W-:Y:S01]  /*60d0*/  MOV R5, UR9 ;  /* 0x0000000900057c02 */ /* 0x010fe20008000f00 */
[----:B------:R-:W-:Y:S01]  /*60e0*/  IMAD.U32 R4, RZ, RZ, UR8 ;  /* 0x00000008ff047e24 */ /* 0x000fe2000f8e00ff */
[----:B-----5:R-:W-:Y:S01]  /*60f0*/  MOV R7, UR7 ;  /* 0x0000000700077c02 */ /* 0x020fe20008000f00 */
[----:B------:R-:W-:Y:S01]  /*6100*/  IMAD.U32 R6, RZ, RZ, UR6 ;  /* 0x00000006ff067e24 */ /* 0x000fe2000f8e00ff */
[----:B-1----:R-:W-:Y:S01]  /*6110*/  MOV R11, UR5 ;  /* 0x00000005000b7c02 */ /* 0x002fe20008000f00 */
[----:B------:R-:W-:Y:S02]  /*6120*/  IMAD.U32 R10, RZ, RZ, UR4 ;  /* 0x00000004ff0a7e24 */ /* 0x000fe4000f8e00ff */
[----:B------:R-:W-:Y:S07]  /*6130*/  LEPC R20, `(.L_x_105) ;  /* 0x000000001014794e */ /* 0x000fee0000000000 */
[----:B--23--:R-:W-:Y:S05]  /*6140*/  CALL.ABS.NOINC R2 ;  /* 0x0000000002007343 */ /* 0x00cfea0003c00000 */
.L_x_105:
[----:B------:R-:W-:Y:S05]  /*6150*/  WARPSYNC.ALL ;  /* 0x0000000000007948 */ /* 0x000fea0003800000 */
[----:B------:R-:W-:Y:S01]  /*6160*/  R2UR UR4, R80 ;  /* 0x00000000500472ca */ /* 0x000fe200000e0000 */
[--C-:B------:R-:W-:Y:S01]  /*6170*/  HADD2.F32 R82, -RZ, R88.reuse.H0_H0 ;  /* 0x20000058ff527230 */ /* 0x100fe20000004100 */
[----:B------:R-:W-:Y:S01]  /*6180*/  MOV R110, 0xfffffff0 ;  /* 0xfffffff0006e7802 */ /* 0x000fe20000000f00 */
[----:B------:R-:W-:Y:S01]  /*6190*/  HADD2.F32 R83, -RZ, R88.H1_H1 ;  /* 0x30000058ff537230 */ /* 0x000fe20000004100 */
[----:B------:R-:W-:Y:S01]  /*61a0*/  ISETP.NE.U32.AND P6, PT, R161, 0x1, PT ;  /* 0x00000001a100780c */ /* 0x000fe20003fc5070 */
[----:B------:R-:W-:Y:S01]  /*61b0*/  HADD2.F32 R84, -RZ, R89.H1_H1 ;  /* 0x30000059ff547230 */ /* 0x000fe20000004100 */
[----:B------:R-:W-:Y:S01]  /*61c0*/  ISETP.NE.AND P0, PT, R170, RZ, PT ;  /* 0x000000ffaa00720c */ /* 0x000fe20003f05270 */
[--C-:B------:R-:W-:Y:S01]  /*61d0*/  HADD2.F32 R85, -RZ, R107.reuse.H0_H0 ;  /* 0x2000006bff557230 */ /* 0x100fe20000004100 */
[----:B------:R-:W-:Y:S01]  /*61e0*/  SEL R110, R110, 0x10, !P6 ;  /* 0x000000106e6e7807 */ /* 0x000fe20007000000 */
[----:B------:R-:W-:Y:S01]  /*61f0*/  HADD2.F32 R86, -RZ, R107.H1_H1 ;  /* 0x3000006bff567230 */ /* 0x000fe20000004100 */
[----:B------:R-:W-:Y:S02]  /*6200*/  BSSY.RECONVERGENT B0, `(.L_x_106) ;  /* 0x00000fb000007945 */ /* 0x000fe40003800200 */
[----:B------:R-:W-:Y:S01]  /*6210*/  IADD3 R179, PT, PT, R179, R110, RZ ;  /* 0x0000006eb3b37210 */ /* 0x000fe20007ffe0ff */
[----:B---3--:R-:W1:Y:S01]  /*6220*/  LDTM.x64 R4, tmem[UR4] ;  /* 0x00000004000479ee */ /* 0x008e620008340000 */
[C---:B------:R-:W-:Y:S02]  /*6230*/  IADD3 R180, PT, PT, R110.reuse, R177, RZ ;  /* 0x000000b16eb47210 */ /* 0x040fe40007ffe0ff */
[C---:B------:R-:W-:Y:S02]  /*6240*/  IADD3 R182, PT, PT, R110.reuse, R175, RZ ;  /* 0x000000af6eb67210 */ /* 0x040fe40007ffe0ff */
[----:B------:R-:W-:Y:S01]  /*6250*/  IADD3 R181, PT, PT, R110, R174, RZ ;  /* 0x000000ae6eb57210 */ /* 0x000fe20007ffe0ff */
[C---:B-12---:R-:W-:Y:S01]  /*6260*/  FMUL R0, R78.reuse, R4 ;  /* 0x000000044e007220 */ /* 0x046fe20000400000 */
[C---:B------:R-:W-:Y:S01]  /*6270*/  FMUL R2, R78.reuse, R5 ;  /* 0x000000054e027220 */ /* 0x040fe20000400000 */
[C---:B------:R-:W-:Y:S01]  /*6280*/  FMUL R3, R78.reuse, R6 ;  /* 0x000000064e037220 */ /* 0x040fe20000400000 */
[C---:B------:R-:W-:Y:S01]  /*6290*/  FMUL R7, R78.reuse, R7 ;  /* 0x000000074e077220 */ /* 0x040fe20000400000 */
[C---:B------:R-:W-:Y:S01]  /*62a0*/  FFMA R0, R81.reuse, R82, R0 ;  /* 0x0000005251007223 */ /* 0x040fe20000000000 */
[----:B------:R-:W-:Y:S02]  /*62b0*/  HADD2.F32 R82, -RZ, R89.H0_H0 ;  /* 0x20000059ff527230 */ /* 0x000fe40000004100 */
[C---:B------:R-:W-:Y:S01]  /*62c0*/  FFMA R2, R81.reuse, R83, R2 ;  /* 0x0000005351027223 */ /* 0x040fe20000000002 */
[--C-:B------:R-:W-:Y:S02]  /*62d0*/  HADD2.F32 R83, -RZ, R90.reuse.H0_H0 ;  /* 0x2000005aff537230 */ /* 0x100fe40000004100 */
[C---:B------:R-:W-:Y:S01]  /*62e0*/  FMUL R4, R78.reuse, R8 ;  /* 0x000000084e047220 */ /* 0x040fe20000400000 */
[----:B------:R-:W-:Y:S01]  /*62f0*/  FMUL R5, R78, R9 ;  /* 0x000000094e057220 */ /* 0x000fe20000400000 */
[C---:B------:R-:W-:Y:S01]  /*6300*/  FFMA R3, R81.reuse, R82, R3 ;  /* 0x0000005251037223 */ /* 0x040fe20000000003 */
[----:B------:R-:W-:Y:S01]  /*6310*/  HADD2.F32 R82, -RZ, R90.H1_H1 ;  /* 0x3000005aff527230 */ /* 0x000fe20000004100 */
[----:B------:R-:W-:Y:S01]  /*6320*/  F2FP.F16.F32.PACK_AB R92, R2, R0 ;  /* 0x00000000025c723e */ /* 0x000fe200000000ff */
[C---:B------:R-:W-:Y:S01]  /*6330*/  FFMA R7, R81.reuse, R84, R7 ;  /* 0x0000005451077223 */ /* 0x040fe20000000007 */
[C---:B------:R-:W-:Y:S01]  /*6340*/  FFMA R4, R81.reuse, R83, R4 ;  /* 0x0000005351047223 */ /* 0x040fe20000000004 */
[--C-:B------:R-:W-:Y:S02]  /*6350*/  HADD2.F32 R83, -RZ, R91.reuse.H0_H0 ;  /* 0x2000005bff537230 */ /* 0x100fe40000004100 */
[----:B------:R-:W-:Y:S01]  /*6360*/  FFMA R5, R81, R82, R5 ;  /* 0x0000005251057223 */ /* 0x000fe20000000005 */
[C---:B------:R-:W-:Y:S01]  /*6370*/  FMUL R6, R78.reuse, R10 ;  /* 0x0000000a4e067220 */ /* 0x040fe20000400000 */
[----:B------:R-:W-:Y:S01]  /*6380*/  HADD2.F32 R82, -RZ, R91.H1_H1 ;  /* 0x3000005bff527230 */ /* 0x000fe20000004100 */
[----:B------:R-:W-:Y:S01]  /*6390*/  F2FP.F16.F32.PACK_AB R93, R7, R3 ;  /* 0x00000003075d723e */ /* 0x000fe200000000ff */
[C---:B------:R-:W-:Y:S01]  /*63a0*/  FMUL R11, R78.reuse, R11 ;  /* 0x0000000b4e0b7220 */ /* 0x040fe20000400000 */
[----:B------:R-:W-:Y:S01]  /*63b0*/  F2FP.F16.F32.PACK_AB R94, R5, R4 ;  /* 0x00000004055e723e */ /* 0x000fe200000000ff */
[C---:B------:R-:W-:Y:S01]  /*63c0*/  FFMA R6, R81.reuse, R83, R6 ;  /* 0x0000005351067223 */ /* 0x040fe20000000006 */
[C---:B------:R-:W-:Y:S01]  /*63d0*/  FMUL R8, R78.reuse, R12 ;  /* 0x0000000c4e087220 */ /* 0x040fe20000400000 */
[----:B------:R-:W-:Y:S01]  /*63e0*/  FFMA R11, R81, R82, R11 ;  /* 0x00000052510b7223 */ /* 0x000fe2000000000b */
[--C-:B------:R-:W-:Y:S02]  /*63f0*/  HADD2.F32 R82, -RZ, R96.reuse.H0_H0 ;  /* 0x20000060ff527230 */ /* 0x100fe40000004100 */
[C---:B------:R-:W-:Y:S01]  /*6400*/  FMUL R9, R78.reuse, R13 ;  /* 0x0000000d4e097220 */ /* 0x040fe20000400000 */
[----:B------:R-:W-:Y:S02]  /*6410*/  HADD2.F32 R84, -RZ, R96.H1_H1 ;  /* 0x30000060ff547230 */ /* 0x000fe40000004100 */
[C---:B------:R-:W-:Y:S01]  /*6420*/  FMUL R10, R78.reuse, R14 ;  /* 0x0000000e4e0a7220 */ /* 0x040fe20000400000 */
[--C-:B------:R-:W-:Y:S01]  /*6430*/  HADD2.F32 R83, -RZ, R97.reuse.H0_H0 ;  /* 0x20000061ff537230 */ /* 0x100fe20000004100 */
[----:B------:R-:W-:Y:S01]  /*6440*/  F2FP.F16.F32.PACK_AB R95, R11, R6 ;  /* 0x000000060b5f723e */ /* 0x000fe200000000ff */
[C---:B------:R-:W-:Y:S01]  /*6450*/  FFMA R8, R81.reuse, R82, R8 ;  /* 0x0000005251087223 */ /* 0x040fe20000000008 */
[----:B------:R-:W-:Y:S02]  /*6460*/  HADD2.F32 R82, -RZ, R97.H1_H1 ;  /* 0x30000061ff527230 */ /* 0x000fe40000004100 */
[C---:B------:R-:W-:Y:S01]  /*6470*/  FFMA R9, R81.reuse, R84, R9 ;  /* 0x0000005451097223 */ /* 0x040fe20000000009 */
[----:B------:R-:W-:Y:S01]  /*6480*/  FFMA R10, R81, R83, R10 ;  /* 0x00000053510a7223 */ /* 0x000fe2000000000a */
[----:B------:R1:W-:Y:S01]  /*6490*/  STS.128 [R178+UR48+0x400], R92 ;  /* 0x0004005cb2007988 */ /* 0x0003e20008000c30 */
[C---:B------:R-:W-:Y:S01]  /*64a0*/  FMUL R15, R78.reuse, R15 ;  /* 0x0000000f4e0f7220 */ /* 0x040fe20000400000 */
[--C-:B------:R-:W-:Y:S01]  /*64b0*/  HADD2.F32 R83, -RZ, R98.reuse.H0_H0 ;  /* 0x20000062ff537230 */ /* 0x100fe20000004100 */
[----:B------:R-:W-:Y:S01]  /*64c0*/  F2FP.F16.F32.PACK_AB R116, R9, R8 ;  /* 0x000000080974723e */ /* 0x000fe200000000ff */
[----:B------:R-:W-:Y:S02]  /*64d0*/  HADD2.F32 R84, -RZ, R98.H1_H1 ;  /* 0x30000062ff547230 */ /* 0x000fe40000004100 */
[----:B------:R-:W-:Y:S01]  /*64e0*/  FFMA R15, R81, R82, R15 ;  /* 0x00000052510f7223 */ /* 0x000fe2000000000f */
[C---:B------:R-:W-:Y:S01]  /*64f0*/  FMUL R12, R78.reuse, R16 ;  /* 0x000000104e0c7220 */ /* 0x040fe20000400000 */
[C---:B------:R-:W-:Y:S01]  /*6500*/  FMUL R13, R78.reuse, R17 ;  /* 0x000000114e0d7220 */ /* 0x040fe20000400000 */
[--C-:B------:R-:W-:Y:S02]  /*6510*/  HADD2.F32 R82, -RZ, R99.reuse.H0_H0 ;  /* 0x20000063ff527230 */ /* 0x100fe40000004100 */
[C---:B------:R-:W-:Y:S01]  /*6520*/  FMUL R14, R78.reuse, R18 ;  /* 0x000000124e0e7220 */ /* 0x040fe20000400000 */
[----:B------:R-:W-:Y:S01]  /*6530*/  F2FP.F16.F32.PACK_AB R117, R15, R10 ;  /* 0x0000000a0f75723e */ /* 0x000fe200000000ff */
[C---:B------:R-:W-:Y:S01]  /*6540*/  FFMA R12, R81.reuse, R83, R12 ;  /* 0x00000053510c7223 */ /* 0x040fe2000000000c */
[C---:B------:R-:W-:Y:S01]  /*6550*/  FFMA R13, R81.reuse, R84, R13 ;  /* 0x00000054510d7223 */ /* 0x040fe2000000000d */
[----:B------:R-:W-:Y:S01]  /*6560*/  FFMA R14, R81, R82, R14 ;  /* 0x00000052510e7223 */ /* 0x000fe2000000000e */
[----:B------:R-:W-:Y:S02]  /*6570*/  HADD2.F32 R84, -RZ, R99.H1_H1 ;  /* 0x30000063ff547230 */ /* 0x000fe40000004100 */
[C---:B------:R-:W-:Y:S01]  /*6580*/  FMUL R19, R78.reuse, R19 ;  /* 0x000000134e137220 */ /* 0x040fe20000400000 */
[--C-:B------:R-:W-:Y:S01]  /*6590*/  HADD2.F32 R82, -RZ, R104.reuse.H0_H0 ;  /* 0x20000068ff527230 */ /* 0x100fe20000004100 */
[----:B------:R-:W-:Y:S01]  /*65a0*/  F2FP.F16.F32.PACK_AB R118, R13, R12 ;  /* 0x0000000c0d76723e */ /* 0x000fe200000000ff */
[C---:B------:R-:W-:Y:S01]  /*65b0*/  FMUL R16, R78.reuse, R20 ;  /* 0x000000144e107220 */ /* 0x040fe20000400000 */
[C---:B------:R-:W-:Y:S01]  /*65c0*/  FFMA R19, R81.reuse, R84, R19 ;  /* 0x0000005451137223 */ /* 0x040fe20000000013 */
[----:B------:R-:W-:Y:S02]  /*65d0*/  HADD2.F32 R84, -RZ, R104.H1_H1 ;  /* 0x30000068ff547230 */ /* 0x000fe40000004100 */
[C---:B------:R-:W-:Y:S01]  /*65e0*/  FMUL R17, R78.reuse, R21 ;  /* 0x000000154e117220 */ /* 0x040fe20000400000 */
[----:B------:R-:W-:Y:S01]  /*65f0*/  FFMA R16, R81, R82, R16 ;  /* 0x0000005251107223 */ /* 0x000fe20000000010 */
[--C-:B------:R-:W-:Y:S01]  /*6600*/  HADD2.F32 R82, -RZ, R105.reuse.H0_H0 ;  /* 0x20000069ff527230 */ /* 0x100fe20000004100 */
[----:B------:R-:W-:Y:S01]  /*6610*/  F2FP.F16.F32.PACK_AB R119, R19, R14 ;  /* 0x0000000e1377723e */ /* 0x000fe200000000ff */
[----:B------:R-:W-:Y:S01]  /*6620*/  FFMA R17, R81, R84, R17 ;  /* 0x0000005451117223 */ /* 0x000fe20000000011 */
[C---:B------:R-:W-:Y:S01]  /*6630*/  FMUL R18, R78.reuse, R22 ;  /* 0x000000164e127220 */ /* 0x040fe20000400000 */
[C---:B------:R-:W-:Y:S01]  /*6640*/  FMUL R23, R78.reuse, R23 ;  /* 0x000000174e177220 */ /* 0x040fe20000400000 */
[--C-:B------:R-:W-:Y:S01]  /*6650*/  HADD2.F32 R83, -RZ, R106.reuse.H0_H0 ;  /* 0x2000006aff537230 */ /* 0x100fe20000004100 */
[----:B------:R2:W-:Y:S01]  /*6660*/  STS.128 [R179+0x400], R116 ;  /* 0x00040074b3007388 */ /* 0x0005e20000000c00 */
[----:B------:R-:W-:Y:S01]  /*6670*/  F2FP.F16.F32.PACK_AB R124, R17, R16 ;  /* 0x00000010117c723e */ /* 0x000fe200000000ff */
[C---:B------:R-:W-:Y:S01]  /*6680*/  FFMA R18, R81.reuse, R82, R18 ;  /* 0x0000005251127223 */ /* 0x040fe20000000012 */
[----:B------:R-:W-:Y:S02]  /*6690*/  HADD2.F32 R82, -RZ, R105.H1_H1 ;  /* 0x30000069ff527230 */ /* 0x000fe40000004100 */
[C---:B------:R-:W-:Y:S01]  /*66a0*/  FMUL R20, R78.reuse, R24 ;  /* 0x000000184e147220 */ /* 0x040fe20000400000 */
[----:B------:R-:W-:Y:S02]  /*66b0*/  HADD2.F32 R84, -RZ, R106.H1_H1 ;  /* 0x3000006aff547230 */ /* 0x000fe40000004100 */
[C---:B------:R-:W-:Y:S01]  /*66c0*/  FMUL R21, R78.reuse, R25 ;  /* 0x000000194e157220 */ /* 0x040fe20000400000 */
[C---:B------:R-:W-:Y:S01]  /*66d0*/  FMUL R22, R78.reuse, R26 ;  /* 0x0000001a4e167220 */ /* 0x040fe20000400000 */
[C---:B------:R-:W-:Y:S01]  /*66e0*/  FFMA R23, R81.reuse, R82, R23 ;  /* 0x0000005251177223 */ /* 0x040fe20000000017 */
[C---:B------:R-:W-:Y:S01]  /*66f0*/  FFMA R20, R81.reuse, R83, R20 ;  /* 0x0000005351147223 */ /* 0x040fe20000000014 */
[C---:B------:R-:W-:Y:S01]  /*6700*/  FFMA R21, R81.reuse, R84, R21 ;  /* 0x0000005451157223 */ /* 0x040fe20000000015 */
[----:B------:R-:W-:Y:S01]  /*6710*/  FFMA R22, R81, R85, R22 ;  /* 0x0000005551167223 */ /* 0x000fe20000000016 */
[C---:B------:R-:W-:Y:S01]  /*6720*/  FMUL R27, R78.reuse, R27 ;  /* 0x0000001b4e1b7220 */ /* 0x040fe20000400000 */
[--C-:B------:R-:W-:Y:S01]  /*6730*/  HADD2.F32 R82, -RZ, R112.reuse.H0_H0 ;  /* 0x20000070ff527230 */ /* 0x100fe20000004100 */
[----:B------:R-:W-:Y:S01]  /*6740*/  F2FP.F16.F32.PACK_AB R125, R23, R18 ;  /* 0x00000012177d723e */ /* 0x000fe200000000ff */
[C---:B------:R-:W-:Y:S01]  /*6750*/  FMUL R24, R78.reuse, R28 ;  /* 0x0000001c4e187220 */ /* 0x040fe20000400000 */
[----:B------:R-:W-:Y:S01]  /*6760*/  F2FP.F16.F32.PACK_AB R126, R21, R20 ;  /* 0x00000014157e723e */ /* 0x000fe200000000ff */
[C---:B------:R-:W-:Y:S01]  /*6770*/  FFMA R27, R81.reuse, R86, R27 ;  /* 0x00000056511b7223 */ /* 0x040fe2000000001b */
[----:B------:R-:W-:Y:S02]  /*6780*/  HADD2.F32 R84, -RZ, R112.H1_H1 ;  /* 0x30000070ff547230 */ /* 0x000fe40000004100 */
[----:B------:R-:W-:Y:S01]  /*6790*/  FFMA R24, R81, R82, R24 ;  /* 0x0000005251187223 */ /* 0x000fe20000000018 */
[C---:B------:R-:W-:Y:S01]  /*67a0*/  FMUL R25, R78.reuse, R29 ;  /* 0x0000001d4e197220 */ /* 0x040fe20000400000 */
[--C-:B------:R-:W-:Y:S01]  /*67b0*/  HADD2.F32 R83, -RZ, R113.reuse.H0_H0 ;  /* 0x20000071ff537230 */ /* 0x100fe20000004100 */
[----:B------:R-:W-:Y:S01]  /*67c0*/  F2FP.F16.F32.PACK_AB R127, R27, R22 ;  /* 0x000000161b7f723e */ /* 0x000fe200000000ff */
[C---:B------:R-:W-:Y:S01]  /*67d0*/  FMUL R26, R78.reuse, R30 ;  /* 0x0000001e4e1a7220 */ /* 0x040fe20000400000 */
[----:B------:R-:W-:Y:S02]  /*67e0*/  HADD2.F32 R82, -RZ, R113.H1_H1 ;  /* 0x30000071ff527230 */ /* 0x000fe40000004100 */
[C---:B------:R-:W-:Y:S01]  /*67f0*/  FFMA R25, R81.reuse, R84, R25 ;  /* 0x0000005451197223 */ /* 0x040fe20000000019 */
[C---:B------:R-:W-:Y:S01]  /*6800*/  FMUL R31, R78.reuse, R31 ;  /* 0x0000001f4e1f7220 */ /* 0x040fe20000400000 */
[----:B------:R3:W-:Y:S01]  /*6810*/  STS.128 [R177+0x400], R124 ;  /* 0x0004007cb1007388 */ /* 0x0007e20000000c00 */
[----:B------:R-:W-:Y:S01]  /*6820*/  FFMA R26, R81, R83, R26 ;  /* 0x00000053511a7223 */ /* 0x000fe2000000001a */
[--C-:B------:R-:W-:Y:S01]  /*6830*/  HADD2.F32 R83, -RZ, R114.reuse.H0_H0 ;  /* 0x20000072ff537230 */ /* 0x100fe20000004100 */
[----:B-1----:R-:W-:Y:S01]  /*6840*/  F2FP.F16.F32.PACK_AB R92, R25, R24 ;  /* 0x00000018195c723e */ /* 0x002fe200000000ff */
[----:B------:R-:W-:Y:S01]  /*6850*/  FFMA R31, R81, R82, R31 ;  /* 0x00000052511f7223 */ /* 0x000fe2000000001f */
[C---:B------:R-:W-:Y:S01]  /*6860*/  FMUL R28, R78.reuse, R32 ;  /* 0x000000204e1c7220 */ /* 0x040fe20000400000 */
[----:B------:R-:W-:Y:S02]  /*6870*/  HADD2.F32 R82, -RZ, R114.H1_H1 ;  /* 0x30000072ff527230 */ /* 0x000fe40000004100 */
[C---:B------:R-:W-:Y:S01]  /*6880*/  FMUL R29, R78.reuse, R33 ;  /* 0x000000214e1d7220 */ /* 0x040fe20000400000 */
[--C-:B------:R-:W-:Y:S01]  /*6890*/  HADD2.F32 R85, -RZ, R115.reuse.H0_H0 ;  /* 0x20000073ff557230 */ /* 0x100fe20000004100 */
[----:B------:R-:W-:Y:S01]  /*68a0*/  F2FP.F16.F32.PACK_AB R93, R31, R26 ;  /* 0x0000001a1f5d723e */ /* 0x000fe200000000ff */
[C---:B------:R-:W-:Y:S01]  /*68b0*/  FFMA R28, R81.reuse, R83, R28 ;  /* 0x00000053511c7223 */ /* 0x040fe2000000001c */
        /* <DEDUP_REMOVED lines=16> */
[----:B------:R-:W-:Y:S01]  /*69c0*/  HADD2.F32 R82, -RZ, R121.H1_H1 ;  /* 0x30000079ff527230 */ /* 0x000fe20000004100 */
[----:B------:R1:W-:Y:S01]  /*69d0*/  STS.128 [R180+0x400], R92 ;  /* 0x0004005cb4007388 */ /* 0x0003e20000000c00 */
[C---:B------:R-:W-:Y:S01]  /*69e0*/  FMUL R39, R78.reuse, R39 ;  /* 0x000000274e277220 */ /* 0x040fe20000400000 */
[----:B--2---:R-:W-:Y:S01]  /*69f0*/  F2FP.F16.F32.PACK_AB R116, R33, R32 ;  /* 0x000000202174723e */ /* 0x004fe200000000ff */
[C---:B------:R-:W-:Y:S01]  /*6a00*/  FFMA R34, R81.reuse, R83, R34 ;  /* 0x0000005351227223 */ /* 0x040fe20000000022 */
[--C-:B------:R-:W-:Y:S02]  /*6a10*/  HADD2.F32 R83, -RZ, R122.reuse.H0_H0 ;  /* 0x2000007aff537230 */ /* 0x100fe40000004100 */
        /* <DEDUP_REMOVED lines=26> */
[----:B---3--:R-:W-:Y:S01]  /*6bc0*/  F2FP.F16.F32.PACK_AB R124, R41, R40 ;  /* 0x00000028297c723e */ /* 0x008fe200000000ff */
        /* <DEDUP_REMOVED lines=9> */
[C---:B------:R-:W-:Y:S01]  /*6c60*/  FFMA R45, R81.reuse, R84, R45 ;  /* 0x00000054512d7223 */ /* 0x040fe2000000002d */
[C---:B------:R-:W-:Y:S01]  /*6c70*/  FMUL R46, R78.reuse, R50 ;  /* 0x000000324e2e7220 */ /* 0x040fe20000400000 */
[----:B------:R-:W-:Y:S02]  /*6c80*/  HADD2.F32 R82, -RZ, R131.H1_H1 ;  /* 0x30000083ff527230 */ /* 0x000fe40000004100 */
[C---:B------:R-:W-:Y:S01]  /*6c90*/  FMUL R51, R78.reuse, R51 ;  /* 0x000000334e337220 */ /* 0x040fe20000400000 */
[C---:B------:R-:W-:Y:S01]  /*6ca0*/  FMUL R48, R78.reuse, R52 ;  /* 0x000000344e307220 */ /* 0x040fe20000400000 */
[C---:B------:R-:W-:Y:S01]  /*6cb0*/  FFMA R46, R81.reuse, R83, R46 ;  /* 0x00000053512e7223 */ /* 0x040fe2000000002e */
[--C-:B------:R-:W-:Y:S02]  /*6cc0*/  HADD2.F32 R83, -RZ, R136.reuse.H0_H0 ;  /* 0x20000088ff537230 */ /* 0x100fe40000004100 */
[C---:B------:R-:W-:Y:S01]  /*6cd0*/  FFMA R51, R81.reuse, R82, R51 ;  /* 0x0000005251337223 */ /* 0x040fe20000000033 */
[----:B------:R-:W-:Y:S02]  /*6ce0*/  HADD2.F32 R84, -RZ, R136.H1_H1 ;  /* 0x30000088ff547230 */ /* 0x000fe40000004100 */
[C---:B------:R-:W-:Y:S01]  /*6cf0*/  FMUL R49, R78.reuse, R53 ;  /* 0x000000354e317220 */ /* 0x040fe20000400000 */
[--C-:B------:R-:W-:Y:S02]  /*6d00*/  HADD2.F32 R85, -RZ, R137.reuse.H0_H0 ;  /* 0x20000089ff557230 */ /* 0x100fe40000004100 */
[C---:B------:R-:W-:Y:S01]  /*6d10*/  FMUL R50, R78.reuse, R54 ;  /* 0x000000364e327220 */ /* 0x040fe20000400000 */
[----:B------:R-:W-:Y:S02]  /*6d20*/  HADD2.F32 R82, -RZ, R137.H1_H1 ;  /* 0x30000089ff527230 */ /* 0x000fe40000004100 */
[C---:B------:R-:W-:Y:S01]  /*6d30*/  FMUL R55, R78.reuse, R55 ;  /* 0x000000374e377220 */ /* 0x040fe20000400000 */
[C---:B------:R-:W-:Y:S01]  /*6d40*/  FFMA R48, R81.reuse, R83, R48 ;  /* 0x0000005351307223 */ /* 0x040fe20000000030 */
[C---:B------:R-:W-:Y:S01]  /*6d50*/  FFMA R49, R81.reuse, R84, R49 ;  /* 0x0000005451317223 */ /* 0x040fe20000000031 */
[C---:B------:R-:W-:Y:S01]  /*6d60*/  FFMA R50, R81.reuse, R85, R50 ;  /* 0x0000005551327223 */ /* 0x040fe20000000032 */
[C---:B------:R-:W-:Y:S01]  /*6d70*/  FFMA R55, R81.reuse, R82, R55 ;  /* 0x0000005251377223 */ /* 0x040fe20000000037 */
[--C-:B------:R-:W-:Y:S02]  /*6d80*/  HADD2.F32 R83, -RZ, R138.reuse.H0_H0 ;  /* 0x2000008aff537230 */ /* 0x100fe40000004100 */
[C---:B------:R-:W-:Y:S01]  /*6d90*/  FMUL R52, R78.reuse, R56 ;  /* 0x000000384e347220 */ /* 0x040fe20000400000 */
        /* <DEDUP_REMOVED lines=9> */
[----:B------:R-:W-:Y:S01]  /*6e30*/  FFMA R59, R81, R84, R59 ;  /* 0x00000054513b7223 */ /* 0x000fe2000000003b */
[--C-:B------:R-:W-:Y:S02]  /*6e40*/  HADD2.F32 R82, -RZ, R144.reuse.H0_H0 ;  /* 0x20000090ff527230 */ /* 0x100fe40000004100 */
[C---:B------:R-:W-:Y:S01]  /*6e50*/  FMUL R56, R78.reuse, R60 ;  /* 0x0000003c4e387220 */ /* 0x040fe20000400000 */
[----:B------:R-:W-:Y:S02]  /*6e60*/  HADD2.F32 R84, -RZ, R144.H1_H1 ;  /* 0x30000090ff547230 */ /* 0x000fe40000004100 */
[C---:B------:R-:W-:Y:S01]  /*6e70*/  FMUL R57, R78.reuse, R61 ;  /* 0x0000003d4e397220 */ /* 0x040fe20000400000 */
[--C-:B------:R-:W-:Y:S02]  /*6e80*/  HADD2.F32 R83, -RZ, R145.reuse.H0_H0 ;  /* 0x20000091ff537230 */ /* 0x100fe40000004100 */
[C---:B------:R-:W-:Y:S01]  /*6e90*/  FMUL R58, R78.reuse, R62 ;  /* 0x0000003e4e3a7220 */ /* 0x040fe20000400000 */
[----:B------:R-:W-:Y:S01]  /*6ea0*/  F2FP.F16.F32.PACK_AB R126, R45, R44 ;  /* 0x0000002c2d7e723e */ /* 0x000fe200000000ff */
[----:B------:R-:W-:Y:S01]  /*6eb0*/  FFMA R56, R81, R82, R56 ;  /* 0x0000005251387223 */ /* 0x000fe20000000038 */
[----:B------:R-:W-:Y:S01]  /*6ec0*/  F2FP.F16.F32.PACK_AB R127, R51, R46 ;  /* 0x0000002e337f723e */ /* 0x000fe200000000ff */
[C---:B------:R-:W-:Y:S01]  /*6ed0*/  FFMA R57, R81.reuse, R84, R57 ;  /* 0x0000005451397223 */ /* 0x040fe20000000039 */
[C---:B------:R-:W-:Y:S01]  /*6ee0*/  FFMA R58, R81.reuse, R83, R58 ;  /* 0x00000053513a7223 */ /* 0x040fe2000000003a */
[----:B------:R-:W-:Y:S02]  /*6ef0*/  HADD2.F32 R82, -RZ, R145.H1_H1 ;  /* 0x30000091ff527230 */ /* 0x000fe40000004100 */
[C---:B------:R-:W-:Y:S01]  /*6f00*/  FMUL R63, R78.reuse, R63 ;  /* 0x0000003f4e3f7220 */ /* 0x040fe20000400000 */
[----:B------:R1:W-:Y:S01]  /*6f10*/  STS.128 [R182+0x400], R124 ;  /* 0x0004007cb6007388 */ /* 0x0003e20000000c00 */
[--C-:B------:R-:W-:Y:S02]  /*6f20*/  HADD2.F32 R83, -RZ, R146.reuse.H0_H0 ;  /* 0x20000092ff537230 */ /* 0x100fe40000004100 */
[C---:B------:R-:W-:Y:S01]  /*6f30*/  FMUL R60, R78.reuse, R64 ;  /* 0x000000404e3c7220 */ /* 0x040fe20000400000 */
[----:B------:R-:W-:Y:S02]  /*6f40*/  HADD2.F32 R84, -RZ, R146.H1_H1 ;  /* 0x30000092ff547230 */ /* 0x000fe40000004100 */
[C---:B------:R-:W-:Y:S01]  /*6f50*/  FMUL R61, R78.reuse, R65 ;  /* 0x000000414e3d7220 */ /* 0x040fe20000400000 */
[--C-:B------:R-:W-:Y:S02]  /*6f60*/  HADD2.F32 R85, -RZ, R147.reuse.H0_H0 ;  /* 0x20000093ff557230 */ /* 0x100fe40000004100 */
[C---:B------:R-:W-:Y:S01]  /*6f70*/  FMUL R62, R78.reuse, R66 ;  /* 0x000000424e3e7220 */ /* 0x040fe20000400000 */
[----:B------:R-:W-:Y:S02]  /*6f80*/  HADD2.F32 R86, -RZ, R147.H1_H1 ;  /* 0x30000093ff567230 */ /* 0x000fe40000004100 */
[----:B------:R-:W-:Y:S01]  /*6f90*/  FFMA R63, R81, R82, R63 ;  /* 0x00000052513f7223 */ /* 0x000fe2000000003f */
[----:B------:R-:W-:Y:S01]  /*6fa0*/  FMUL R67, R78, R67 ;  /* 0x000000434e437220 */ /* 0x000fe20000400000 */
[----:B------:R-:W-:Y:S01]  /*6fb0*/  F2FP.F16.F32.PACK_AB R132, R49, R48 ;  /* 0x000000303184723e */ /* 0x000fe200000000ff */
[----:B------:R-:W-:Y:S01]  /*6fc0*/  FFMA R60, R81, R83, R60 ;  /* 0x00000053513c7223 */ /* 0x000fe2000000003c */
[----:B------:R-:W-:Y:S01]  /*6fd0*/  F2FP.F16.F32.PACK_AB R133, R55, R50 ;  /* 0x000000323785723e */ /* 0x000fe200000000ff */
[----:B------:R-:W-:Y:S01]  /*6fe0*/  FFMA R61, R81, R84, R61 ;  /* 0x00000054513d7223 */ /* 0x000fe2000000003d */
[----:B------:R-:W-:Y:S01]  /*6ff0*/  F2FP.F16.F32.PACK_AB R134, R53, R52 ;  /* 0x000000343586723e */ /* 0x000fe200000000ff */
[----:B------:R-:W-:Y:S01]  /*7000*/  FFMA R62, R81, R85, R62 ;  /* 0x00000055513e7223 */ /* 0x000fe2000000003e */
[----:B------:R-:W-:Y:S01]  /*7010*/  F2FP.F16.F32.PACK_AB R135, R59, R54 ;  /* 0x000000363b87723e */ /* 0x000fe200000000ff */
[----:B------:R-:W-:Y:S01]  /*7020*/  FFMA R67, R81, R86, R67 ;  /* 0x0000005651437223 */ /* 0x000fe20000000043 */
[----:B------:R-:W-:Y:S02]  /*7030*/  F2FP.F16.F32.PACK_AB R140, R57, R56 ;  /* 0x00000038398c723e */ /* 0x000fe400000000ff */
[----:B------:R-:W-:Y:S01]  /*7040*/  F2FP.F16.F32.PACK_AB R141, R63, R58 ;  /* 0x0000003a3f8d723e */ /* 0x000fe200000000ff */
[----:B------:R1:W-:Y:S01]  /*7050*/  STS.128 [R174+0x400], R132 ;  /* 0x00040084ae007388 */ /* 0x0003e20000000c00 */
[----:B------:R-:W-:Y:S02]  /*7060*/  F2FP.F16.F32.PACK_AB R142, R61, R60 ;  /* 0x0000003c3d8e723e */ /* 0x000fe400000000ff */
[----:B------:R-:W-:Y:S05]  /*7070*/  F2FP.F16.F32.PACK_AB R143, R67, R62 ;  /* 0x0000003e438f723e */ /* 0x000fea00000000ff */
[----:B------:R1:W-:Y:S01]  /*7080*/  STS.128 [R181+0x400], R140 ;  /* 0x0004008cb5007388 */ /* 0x0003e20000000c00 */
[----:B------:R-:W-:Y:S01]  /*7090*/  @!PT LDS RZ, [RZ] ;  /* 0x00000000fffff984 */ /* 0x000fe20000000800 */
[----:B------:R-:W-:Y:S01]  /*70a0*/  @!PT LDS RZ, [RZ] ;  /* 0x00000000fffff984 */ /* 0x000fe20000000800 */
[----:B------:R-:W-:Y:S01]  /*70b0*/  @!PT LDS RZ, [RZ] ;  /* 0x00000000fffff984 */ /* 0x000fe20000000800 */
[----:B------:R-:W-:Y:S01]  /*70c0*/  @!PT LDS RZ, [RZ] ;  /* 0x00000000fffff984 */ /* 0x000fe20000000800 */
[----:B------:R2:W-:Y:S07]  /*70d0*/  MEMBAR.ALL.CTA ;  /* 0x0000000000007992 */ /* 0x0005ee0000008000 */
[----:B--2---:R-:W2:Y:S02]  /*70e0*/  FENCE.VIEW.ASYNC.S ;  /* 0x00000000000073c6 */ /* 0x004ea40000000000 */
[----:B--2---:R-:W-:Y:S06]  /*70f0*/  BAR.SYNC.DEFER_BLOCKING 0x1, 0x80 ;  /* 0x0042000000007b1d */ /* 0x004fec0000010000 */
[----:B------:R-:W-:Y:S05]  /*7100*/  @P0 BRA `(.L_x_107) ;  /* 0x0000000000280947 */ /* 0x000fea0003800000 */
[----:B------:R-:W-:Y:S02]  /*7110*/  UIADD3 UR4, UPT, UPT, UR48, 0x400, URZ ;  /* 0x0000040030047890 */ /* 0x000fe4000fffe0ff */
[----:B------:R-:W-:Y:S01]  /*7120*/  UIADD3 UR6, UP0, UPT, UR52, 0x680, URZ ;  /* 0x0000068034067890 */ /* 0x000fe2000ff1e0ff */
[----:B------:R-:W-:Y:S03]  /*7130*/  UMOV UR43, UR36 ;  /* 0x00000024002b7c82 */ /* 0x000fe60008000000 */
[----:B------:R-:W-:Y:S01]  /*7140*/  MOV R163, UR4 ;  /* 0x0000000400a37c02 */ /* 0x000fe20008000f00 */
[----:B------:R-:W-:Y:S03]  /*7150*/  UIADD3.X UR7, UPT, UPT, URZ, UR53, URZ, UP0, !UPT ;  /* 0x00000035ff077290 */ /* 0x000fe600087fe4ff */
[----:B------:R-:W-:Y:S11]  /*7160*/  R2UR UR40, R163 ;  /* 0x00000000a32872ca */ /* 0x000ff600000e0000 */
[----:B------:R-:W-:Y:S02]  /*7170*/  @!UPT UIADD3 URZ, UPT, UPT, URZ, URZ, URZ ;  /* 0x000000fffffff290 */ /* 0x000fe4000fffe0ff */
[----:B------:R2:W-:Y:S01]  /*7180*/  UTMASTG.3D [UR40], [UR6] ;  /* 0x00000028060073b5 */ /* 0x0005e20008010000 */
[----:B------:R0:W-:Y:S01]  /*7190*/  UTMACMDFLUSH ;  /* 0x00000000000079b7 */ /* 0x0001e20000000000 */
[----:B--2---:R-:W-:Y:S04]  /*71a0*/  DEPBAR.LE SB0, 0x1 ;  /* 0x000080400000791a */ /* 0x004fe80000000000 */
.L_x_107:
[----:B------:R-:W-:Y:S05]  /*71b0*/  BSYNC.RECONVERGENT B0 ;  /* 0x0000000000007941 */ /* 0x000fea0003800200 */
.L_x_106:
[----:B------:R-:W-:Y:S01]  /*71c0*/  BAR.SYNC.DEFER_BLOCKING 0x1, 0x80 ;  /* 0x0042000000007b1d */ /* 0x000fe20000010000 */
[----:B------:R-:W-:Y:S01]  /*71d0*/  ISETP.NE.AND P1, PT, R176, RZ, PT ;  /* 0x000000ffb000720c */ /* 0x000fe20003f25270 */
[----:B------:R-:W-:Y:S01]  /*71e0*/  UISETP.NE.AND UP0, UPT, UR49, URZ, UPT ;  /* 0x000000ff3100728c */ /* 0x000fe2000bf05270 */
[----:B------:R-:W-:Y:S11]  /*71f0*/  LEA R3, R101, UR48, 0x3 ;  /* 0x0000003065037c11 */ /* 0x000ff6000f8e18ff */
[----:B------:R-:W-:Y:S01]  /*7200*/  @P1 SHF.L.U32 R2, R167, 0x1f, RZ ;  /* 0x0000001fa7021819 */ /* 0x000fe200000006ff */
[----:B------:R-:W-:Y:S06]  /*7210*/  BRA.U !UP0, `(.L_x_108) ;  /* 0x0000000108247547 */ /* 0x000fec000b800000 */
[----:B------:R-:W-:Y:S01]  /*7220*/  IMAD.U32 R5, RZ, RZ, UR51 ;  /* 0x00000033ff057e24 */ /* 0x000fe2000f8e00ff */
[----:B------:R-:W-:Y:S01]  /*7230*/  MOV R0, UR37 ;  /* 0x0000002500007c02 */ /* 0x000fe20008000f00 */
[----:B------:R-:W-:Y:S03]  /*7240*/  UIADD3 UR51, UPT, UPT, UR51, 0x1, URZ ;  /* 0x0000000133337890 */ /* 0x000fe6000fffe0ff */
[----:B------:R-:W-:Y:S01]  /*7250*/  @P1 LEA R5, R5, UR48, 0x3 ;  /* 0x0000003005051c11 */ /* 0x000fe2000f8e18ff */
[----:B------:R-:W-:Y:S04]  /*7260*/  UISETP.NE.AND UP0, UPT, UR51, 0x4, UPT ;  /* 0x000000043300788c */ /* 0x000fe8000bf05270 */
[----:B------:R-:W-:Y:S01]  /*7270*/  @P1 VIADD R5, R5, 0xf0 ;  /* 0x000000f005051836 */ /* 0x000fe20000000000 */
[----:B------:R-:W-:Y:S04]  /*7280*/  USEL UR51, UR51, URZ, UP0 ;  /* 0x000000ff33337287 */ /* 0x000fe80008000000 */
[----:B------:R-:W-:Y:S04]  /*7290*/  @P1 PRMT R0, R0, 0x654, R5 ;  /* 0x0000065400001816 */ /* 0x000fe80000000005 */
[----:B------:R2:W-:Y:S04]  /*72a0*/  @P1 SYNCS.ARRIVE.TRANS64.RED.A1T0 RZ, [R0+URZ], RZ ;  /* 0x000000ff00ff19a7 */ /* 0x0005e800081004ff */
.L_x_108:
[----:B------:R-:W3:Y:S01]  /*72b0*/  @P1 SYNCS.PHASECHK.TRANS64.TRYWAIT P0, [R3+URZ+0xd0], R2 ;  /* 0x0000d002030015a7 */ /* 0x000ee200080011ff */
[----:B------:R-:W-:Y:S01]  /*72c0*/  BSSY B1, `(.L_x_109) ;  /* 0x000001f000017945 */ /* 0x000fe20003800000 */
[----:B---3--:R-:W-:Y:S03]  /*72d0*/  @P1 SEL R103, RZ, 0x1, !P0 ;  /* 0x00000001ff671807 */ /* 0x008fe60004000000 */
[----:B------:R-:W-:Y:S05]  /*72e0*/  @!P1 BRA `(.L_x_110) ;  /* 0x0000000000709947 */ /* 0x000fea0003800000 */
[----:B------:R-:W-:Y:S01]  /*72f0*/  ISETP.NE.AND P1, PT, R108, RZ, PT ;  /* 0x000000ff6c00720c */ /* 0x000fe20003f25270 */
[----:B------:R-:W-:Y:S01]  /*7300*/  BSSY B0, `(.L_x_111) ;  /* 0x000000b000007945 */ /* 0x000fe20003800000 */
[----:B------:R-:W-:Y:S11]  /*7310*/  ISETP.NE.AND P0, PT, R103, RZ, PT ;  /* 0x000000ff6700720c */ /* 0x000ff60003f05270 */
[----:B------:R-:W-:Y:S05]  /*7320*/  @P1 IMAD R4, R101, 0x4000, R178 ;  /* 0x0000400065041824 */ /* 0x000fea00078e02b2 */
[----:B------:R-:W-:Y:S04]  /*7330*/  @P1 IADD3 R9, PT, PT, R4, UR48, RZ ;  /* 0x0000003004091c10 */ /* 0x000fe8000fffe0ff */
[----:B------:R-:W-:Y:S01]  /*7340*/  @P1 IADD3 R7, PT, PT, R102, R9, RZ ;  /* 0x0000000966071210 */ /* 0x000fe20007ffe0ff */
[--C-:B------:R-:W-:Y:S02]  /*7350*/  @P1 IMAD.IADD R5, R100, 0x1, R9.reuse ;  /* 0x0000000164051824 */ /* 0x100fe400078e0209 */
[----:B------:R-:W-:Y:S01]  /*7360*/  @P1 IMAD.IADD R2, R110, 0x1, R9 ;  /* 0x000000016e021824 */ /* 0x000fe200078e0209 */
[----:B------:R-:W-:Y:S06]  /*7370*/  @P0 BRA `(.L_x_112) ;  /* 0x00000000000c0947 */ /* 0x000fec0003800000 */
[----:B--2---:R-:W-:Y:S04]  /*7380*/  SHF.L.U32 R0, R167, 0x1f, RZ ;  /* 0x0000001fa7007819 */ /* 0x004fe800000006ff */
[----:B------:R-:W2:Y:S02]  /*7390*/  SYNCS.PHASECHK.TRANS64.TRYWAIT P0, [R3+URZ+0xd0], R0 ;  /* 0x0000d000030075a7 */ /* 0x000ea400080011ff */
[----:B--2---:R-:W-:Y:S05]  /*73a0*/  @!P0 BRA `(.L_x_113) ;  /* 0x0000004800e48947 */ /* 0x004fea0003800000 */
.L_x_112:
[----:B------:R-:W-:Y:S05]  /*73b0*/  BSYNC B0 ;  /* 0x0000000000007941 */ /* 0x000fea0003800000 */
.L_x_111:
[----:B------:R-:W-:Y:S01]  /*73c0*/  ISETP.NE.AND P0, PT, R108, RZ, PT ;  /* 0x000000ff6c00720c */ /* 0x000fe20003f05270 */
[----:B------:R-:W-:Y:S11]  /*73d0*/  VIADD R101, R101, 0x1 ;  /* 0x0000000165657836 */ /* 0x000ff60000000000 */
[----:B------:R-:W-:Y:S01]  /*73e0*/  @!UPT UIADD3 URZ, UPT, UPT, URZ, URZ, URZ ;  /* 0x000000fffffff290 */ /* 0x000fe2000fffe0ff */
[----:B------:R3:W4:Y:S01]  /*73f0*/  @P0 LDS.128 R88, [R4+UR48+0x400] ;  /* 0x0004003004580984 */ /* 0x0007220008000c00 */
[--C-:B--2---:R-:W-:Y:S01]  /*7400*/  @P0 IMAD.IADD R3, R102, 0x1, R5.reuse ;  /* 0x0000000166030824 */ /* 0x104fe200078e0205 */
[C---:B------:R-:W-:Y:S01]  /*7410*/  @P0 IADD3 R0, PT, PT, R110.reuse, R7, RZ ;  /* 0x000000076e000210 */ /* 0x040fe20007ffe0ff */
[C---:B------:R-:W-:Y:S01]  /*7420*/  @P0 IMAD.IADD R6, R110.reuse, 0x1, R5 ;  /* 0x000000016e060824 */ /* 0x040fe200078e0205 */
[----:B------:R3:W2:Y:S02]  /*7430*/  @P0 LDS.128 R96, [R2+0x400] ;  /* 0x0004000002600984 */ /* 0x0006a40000000c00 */
[----:B------:R-:W-:Y:S02]  /*7440*/  @P0 IADD3 R8, PT, PT, R110, R3, RZ ;  /* 0x000000036e080210 */ /* 0x000fe40007ffe0ff */
[----:B------:R3:W1:Y:S04]  /*7450*/  @P0 LDS.128 R104, [R7+0x400] ;  /* 0x0004000007680984 */ /* 0x0006680000000c00 */
[----:B------:R3:W1:Y:S04]  /*7460*/  @P0 LDS.128 R112, [R0+0x400] ;  /* 0x0004000000700984 */ /* 0x0006680000000c00 */
[----:B------:R3:W1:Y:S04]  /*7470*/  @P0 LDS.128 R120, [R5+0x400] ;  /* 0x0004000005780984 */ /* 0x0006680000000c00 */
[----:B------:R3:W1:Y:S04]  /*7480*/  @P0 LDS.128 R128, [R6+0x400] ;  /* 0x0004000006800984 */ /* 0x0006680000000c00 */
[----:B------:R3:W1:Y:S04]  /*7490*/  @P0 LDS.128 R136, [R3+0x400] ;  /* 0x0004000003880984 */ /* 0x0006680000000c00 */
[----:B------:R3:W1:Y:S02]  /*74a0*/  @P0 LDS.128 R144, [R8+0x400] ;  /* 0x0004000008900984 */ /* 0x0006640000000c00 */
.L_x_110:
[----:B------:R-:W-:Y:S05]  /*74b0*/  BSYNC B1 ;  /* 0x0000000000017941 */ /* 0x000fea0003800000 */
.L_x_109:
[----:B---3--:R-:W-:Y:S05]  /*74c0*/  VIADD R3, R80, 0x40 ;  /* 0x0000004050037836 */ /* 0x008fea0000000000 */
[----:B------:R-:W-:Y:S04]  /*74d0*/  SHF.R.U32.HI R3, RZ, 0x15, R3 ;  /* 0x00000015ff037819 */ /* 0x000fe80000011603 */
[----:B------:R-:W-:Y:S11]  /*74e0*/  LOP3.LUT P0, RZ, R3, 0x3, R162, 0x48, !PT ;  /* 0x0000000303ff7812 */ /* 0x000ff600078048a2 */
[----:B------:R-:W-:Y:S02]  /*74f0*/  @!UPT UIADD3 URZ, UPT, UPT, URZ, URZ, URZ ;  /* 0x000000fffffff290 */ /* 0x000fe4000fffe0ff */
[----:B------:R-:W-:Y:S05]  /*7500*/  @!P0 BRA `(.L_x_114) ;  /* 0x0000000000408947 */ /* 0x000fea0003800000 */
[----:B------:R-:W3:Y:S01]  /*7510*/  LDCU.64 UR8, c[0x4][0x70] ;  /* 0x01000e00ff0877ac */ /* 0x000ee20008000a00 */
[----:B------:R-:W-:Y:S01]  /*7520*/  MOV R3, 0x0 ;  /* 0x0000000000037802 */ /* 0x000fe20000000f00 */
[----:B------:R-:W-:Y:S02]  /*7530*/  HFMA2 R12, -RZ, RZ, 0, 5.9604644775390625e-08 ;  /* 0x00000001ff0c7431 */ /* 0x000fe400000001ff */
[----:B------:R-:W-:Y:S02]  /*7540*/  IMAD.MOV.U32 R8, RZ, RZ, 0x192 ;  /* 0x00000192ff087424 */ /* 0x000fe400078e00ff */
[----:B------:R-:W-:Y:S01]  /*7550*/  IMAD.MOV.U32 R13, RZ, RZ, RZ ;  /* 0x000000ffff0d7224 */ /* 0x000fe200078e00ff */
[----:B------:R-:W5:Y:S01]  /*7560*/  LDCU.64 UR6, c[0x4][0x78] ;  /* 0x01000f00ff0677ac */ /* 0x000f620008000a00 */
[----:B------:R-:W1:Y:S01]  /*7570*/  LDC.64 R2, c[0x4][R3] ;  /* 0x0100000003027b82 */ /* 0x000e620000000a00 */
[----:B------:R-:W2:Y:S01]  /*7580*/  LDCU.64 UR4, c[0x4][0x10] ;  /* 0x01000200ff0477ac */ /* 0x000ea20008000a00 */
[----:B---3--:R-:W-:Y:S01]  /*7590*/  MOV R5, UR9 ;  /* 0x0000000900057c02 */ /* 0x008fe20008000f00 */
[----:B------:R-:W-:Y:S01]  /*75a0*/  IMAD.U32 R4, RZ, RZ, UR8 ;  /* 0x00000008ff047e24 */ /* 0x000fe2000f8e00ff */
[----:B-----5:R-:W-:Y:S01]  /*75b0*/  MOV R7, UR7 ;  /* 0x0000000700077c02 */ /* 0x020fe20008000f00 */
[----:B------:R-:W-:Y:S01]  /*75c0*/  IMAD.U32 R6, RZ, RZ, UR6 ;  /* 0x00000006ff067e24 */ /* 0x000fe2000f8e00ff */
[----:B--2---:R-:W-:Y:S01]  /*75d0*/  MOV R11, UR5 ;  /* 0x00000005000b7c02 */ /* 0x004fe20008000f00 */
[----:B------:R-:W-:Y:S02]  /*75e0*/  IMAD.U32 R10, RZ, RZ, UR4 ;  /* 0x00000004ff0a7e24 */ /* 0x000fe4000f8e00ff */
[----:B------:R-:W-:Y:S07]  /*75f0*/  LEPC R20, `(.L_x_114) ;  /* 0x000000001014794e */ /* 0x000fee0000000000 */
[----:B-1--4-:R-:W-:Y:S05]  /*7600*/  CALL.ABS.NOINC R2 ;  /* 0x0000000002007343 */ /* 0x012fea0003c00000 */
.L_x_114:
[----:B------:R-:W-:Y:S05]  /*7610*/  WARPSYNC.ALL ;  /* 0x0000000000007948 */ /* 0x000fea0003800000 */
[----:B------:R-:W-:Y:S01]  /*7620*/  R2UR UR4, R80 ;  /* 0x00000000500472ca */ /* 0x000fe200000e0000 */
[--C-:B----4-:R-:W-:Y:S01]  /*7630*/  HADD2.F32 R82, -RZ, R88.reuse.H0_H0 ;  /* 0x20000058ff527230 */ /* 0x110fe20000004100 */
[----:B------:R-:W-:Y:S01]  /*7640*/  ISETP.NE.AND P6, PT, R176, RZ, PT ;  /* 0x000000ffb000720c */ /* 0x000fe20003fc5270 */
[----:B------:R-:W-:Y:S01]  /*7650*/  HADD2.F32 R83, -RZ, R88.H1_H1 ;  /* 0x30000058ff537230 */ /* 0x000fe20000004100 */
[----:B--2---:R-:W-:Y:S01]  /*7660*/  MOV R0, UR51 ;  /* 0x0000003300007c02 */ /* 0x004fe20008000f00 */
[--C-:B------:R-:W-:Y:S01]  /*7670*/  HADD2.F32 R84, -RZ, R89.reuse.H0_H0 ;  /* 0x20000059ff547230 */ /* 0x100fe20000004100 */
[----:B------:R-:W-:Y:S01]  /*7680*/  MOV R85, UR37 ;  /* 0x0000002500557c02 */ /* 0x000fe20008000f00 */
[----:B------:R-:W-:Y:S01]  /*7690*/  HADD2.F32 R86, -RZ, R89.H1_H1 ;  /* 0x30000059ff567230 */ /* 0x000fe20000004100 */
[----:B------:R-:W-:Y:S01]  /*76a0*/  ISETP.NE.AND P0, PT, R170, RZ, PT ;  /* 0x000000ffaa00720c */ /* 0x000fe20003f05270 */
[----:B------:R-:W-:Y:S04]  /*76b0*/  BSSY.RECONVERGENT B0, `(.L_x_115) ;  /* 0x00000fc000007945 */ /* 0x000fe80003800200 */
[----:B------:R-:W2:Y:S02]  /*76c0*/  LDTM.x64 R4, tmem[UR4+0x40] ;  /* 0x00004004000479ee */ /* 0x000ea40008340000 */
[----:B------:R-:W-:Y:S04]  /*76d0*/  @P6 LEA R0, R0, UR48, 0x3 ;  /* 0x0000003000006c11 */ /* 0x000fe8000f8e18ff */
[----:B------:R-:W-:Y:S04]  /*76e0*/  @P6 IADD3 R0, PT, PT, R0, 0xf0, RZ ;  /* 0x000000f000006810 */ /* 0x000fe80007ffe0ff */
[----:B------:R-:W-:Y:S01]  /*76f0*/  @P6 PRMT R85, R85, 0x654, R0 ;  /* 0x0000065455556816 */ /* 0x000fe20000000000 */
[C---:B--2---:R-:W-:Y:S01]  /*7700*/  FMUL R0, R78.reuse, R4 ;  /* 0x000000044e007220 */ /* 0x044fe20000400000 */
[C---:B------:R-:W-:Y:S01]  /*7710*/  FMUL R2, R78.reuse, R5 ;  /* 0x000000054e027220 */ /* 0x040fe20000400000 */
[C---:B------:R-:W-:Y:S01]  /*7720*/  FMUL R3, R78.reuse, R6 ;  /* 0x000000064e037220 */ /* 0x040fe20000400000 */
[C---:B------:R-:W-:Y:S01]  /*7730*/  FMUL R7, R78.reuse, R7 ;  /* 0x000000074e077220 */ /* 0x040fe20000400000 */
[C---:B------:R-:W-:Y:S01]  /*7740*/  FFMA R0, R81.reuse, R82, R0 ;  /* 0x0000005251007223 */ /* 0x040fe20000000000 */
[C---:B------:R-:W-:Y:S01]  /*7750*/  FFMA R2, R81.reuse, R83, R2 ;  /* 0x0000005351027223 */ /* 0x040fe20000000002 */
[--C-:B------:R-:W-:Y:S02]  /*7760*/  HADD2.F32 R83, -RZ, R90.reuse.H0_H0 ;  /* 0x2000005aff537230 */ /* 0x100fe40000004100 */
[C---:B------:R-:W-:Y:S01]  /*7770*/  FFMA R3, R81.reuse, R84, R3 ;  /* 0x0000005451037223 */ /* 0x040fe20000000003 */
[----:B------:R-:W-:Y:S01]  /*7780*/  FFMA R7, R81, R86, R7 ;  /* 0x0000005651077223 */ /* 0x000fe20000000007 */
[----:B------:R-:W-:Y:S01]  /*7790*/  FMUL R4, R78, R8 ;  /* 0x000000084e047220 */ /* 0x000fe20000400000 */
[----:B-1----:R-:W-:Y:S01]  /*77a0*/  F2FP.F16.F32.PACK_AB R92, R2, R0 ;  /* 0x00000000025c723e */ /* 0x002fe200000000ff */
[----:B------:R-:W-:Y:S02]  /*77b0*/  HADD2.F32 R82, -RZ, R90.H1_H1 ;  /* 0x3000005aff527230 */ /* 0x000fe40000004100 */
[C---:B------:R-:W-:Y:S01]  /*77c0*/  FMUL R5, R78.reuse, R9 ;  /* 0x000000094e057220 */ /* 0x040fe20000400000 */
[----:B------:R-:W-:Y:S01]  /*77d0*/  F2FP.F16.F32.PACK_AB R93, R7, R3 ;  /* 0x00000003075d723e */ /* 0x000fe200000000ff */
        /* <DEDUP_REMOVED lines=19> */
[----:B------:R1:W-:Y:S01]  /*7910*/  STS.128 [R178+UR48+0x4400], R92 ;  /* 0x0044005cb2007988 */ /* 0x0003e20008000c30 */
        /* <DEDUP_REMOVED lines=8> */
[C---:B------:R-:W-:Y:S01]  /*79a0*/  FMUL R14, R78.reuse, R18 ;  /* 0x000000124e0e7220 */ /* 0x040fe20000400000 */
[----:B------:R-:W-:Y:S01]  /*79b0*/  F2FP.F16.F32.PACK_AB R117, R15, R10 ;  /* 0x0000000a0f75723e */ /* 0x000fe200000000ff */
[C---:B------:R-:W-:Y:S01]  /*79c0*/  FFMA R12, R81.reuse, R3, R12 ;  /* 0x00000003510c7223 */ /* 0x040fe2000000000c */
[--C-:B------:R-:W-:Y:S02]  /*79d0*/  HADD2.F32 R3, -RZ, R99.reuse.H0_H0 ;  /* 0x20000063ff037230 */ /* 0x100fe40000004100 */
[C---:B------:R-:W-:Y:S01]  /*79e0*/  FFMA R13, R81.reuse, R0, R13 ;  /* 0x00000000510d7223 */ /* 0x040fe2000000000d */
[----:B------:R-:W-:Y:S02]  /*79f0*/  HADD2.F32 R2, -RZ, R99.H1_H1 ;  /* 0x30000063ff027230 */ /* 0x000fe40000004100 */
[C---:B------:R-:W-:Y:S01]  /*7a00*/  FMUL R19, R78.reuse, R19 ;  /* 0x000000134e137220 */ /* 0x040fe20000400000 */
[--C-:B------:R-:W-:Y:S02]  /*7a10*/  HADD2.F32 R83, -RZ, R104.reuse.H0_H0 ;  /* 0x20000068ff537230 */ /* 0x100fe40000004100 */
[----:B------:R-:W-:Y:S01]  /*7a20*/  FFMA R14, R81, R3, R14 ;  /* 0x00000003510e7223 */ /* 0x000fe2000000000e */
[----:B------:R-:W-:Y:S01]  /*7a30*/  F2FP.F16.F32.PACK_AB R118, R13, R12 ;  /* 0x0000000c0d76723e */ /* 0x000fe200000000ff */
        /* <DEDUP_REMOVED lines=38> */
[C---:B------:R-:W-:Y:S01]  /*7ca0*/  FMUL R31, R78.reuse, R31 ;  /* 0x0000001f4e1f7220 */ /* 0x040fe20000400000 */
[----:B------:R3:W-:Y:S01]  /*7cb0*/  STS.128 [R177+0x4400], R124 ;  /* 0x0044007cb1007388 */ /* 0x0007e20000000c00 */
[--C-:B------:R-:W-:Y:S02]  /*7cc0*/  HADD2.F32 R3, -RZ, R114.reuse.H0_H0 ;  /* 0x20000072ff037230 */ /* 0x100fe40000004100 */
[----:B------:R-:W-:Y:S01]  /*7cd0*/  FFMA R26, R81, R0, R26 ;  /* 0x00000000511a7223 */ /* 0x000fe2000000001a */
[----:B------:R-:W-:Y:S01]  /*7ce0*/  HADD2.F32 R0, -RZ, R113.H1_H1 ;  /* 0x30000071ff007230 */ /* 0x000fe20000004100 */
[----:B------:R-:W-:Y:S01]  /*7cf0*/  F2FP.F16.F32.PACK_AB R132, R25, R24 ;  /* 0x000000181984723e */ /* 0x000fe200000000ff */
[C---:B------:R-:W-:Y:S01]  /*7d00*/  FMUL R28, R78.reuse, R32 ;  /* 0x000000204e1c7220 */ /* 0x040fe20000400000 */
[----:B------:R-:W-:Y:S02]  /*7d10*/  HADD2.F32 R2, -RZ, R114.H1_H1 ;  /* 0x30000072ff027230 */ /* 0x000fe40000004100 */
[C---:B------:R-:W-:Y:S01]  /*7d20*/  FMUL R29, R78.reuse, R33 ;  /* 0x000000214e1d7220 */ /* 0x040fe20000400000 */
[--C-:B------:R-:W-:Y:S02]  /*7d30*/  HADD2.F32 R83, -RZ, R115.reuse.H0_H0 ;  /* 0x20000073ff537230 */ /* 0x100fe40000004100 */
[C---:B------:R-:W-:Y:S01]  /*7d40*/  FFMA R31, R81.reuse, R0, R31 ;  /* 0x00000000511f7223 */ /* 0x040fe2000000001f */
[C---:B------:R-:W-:Y:S01]  /*7d50*/  FFMA R28, R81.reuse, R3, R28 ;  /* 0x00000003511c7223 */ /* 0x040fe2000000001c */
[----:B------:R-:W-:Y:S01]  /*7d60*/  FFMA R29, R81, R2, R29 ;  /* 0x00000002511d7223 */ /* 0x000fe2000000001d */
[C---:B------:R-:W-:Y:S01]  /*7d70*/  FMUL R30, R78.reuse, R34 ;  /* 0x000000224e1e7220 */ /* 0x040fe20000400000 */
[----:B------:R-:W-:Y:S01]  /*7d80*/  HADD2.F32 R82, -RZ, R115.H1_H1 ;  /* 0x30000073ff527230 */ /* 0x000fe20000004100 */
[----:B------:R-:W-:Y:S01]  /*7d90*/  F2FP.F16.F32.PACK_AB R133, R31, R26 ;  /* 0x0000001a1f85723e */ /* 0x000fe200000000ff */
        /* <DEDUP_REMOVED lines=16> */
[----:B-1----:R-:W-:Y:S01]  /*7ea0*/  F2FP.F16.F32.PACK_AB R92, R33, R32 ;  /* 0x00000020215c723e */ /* 0x002fe200000000ff */
        /* <DEDUP_REMOVED lines=42> */
[--C-:B------:R-:W-:Y:S02]  /*8150*/  HADD2.F32 R3, -RZ, R136.reuse.H0_H0 ;  /* 0x20000088ff037230 */ /* 0x100fe40000004100 */
[C---:B------:R-:W-:Y:S01]  /*8160*/  FFMA R46, R81.reuse, R83, R46 ;  /* 0x00000053512e7223 */ /* 0x040fe2000000002e */
[C---:B------:R-:W-:Y:S01]  /*8170*/  FMUL R48, R78.reuse, R52 ;  /* 0x000000344e307220 */ /* 0x040fe20000400000 */
        /* <DEDUP_REMOVED lines=17> */
[C---:B------:R-:W-:Y:S01]  /*8290*/  FFMA R52, R81.reuse, R0, R52 ;  /* 0x0000000051347223 */ /* 0x040fe20000000034 */
[C---:B------:R-:W-:Y:S01]  /*82a0*/  FFMA R53, R81.reuse, R2, R53 ;  /* 0x0000000251357223 */ /* 0x040fe20000000035 */
[----:B------:R-:W-:Y:S02]  /*82b0*/  HADD2.F32 R0, -RZ, R139.H1_H1 ;  /* 0x3000008bff007230 */ /* 0x000fe40000004100 */
[----:B------:R-:W-:Y:S01]  /*82c0*/  FFMA R54, R81, R3, R54 ;  /* 0x0000000351367223 */ /* 0x000fe20000000036 */
[C---:B------:R-:W-:Y:S01]  /*82d0*/  FMUL R59, R78.reuse, R59 ;  /* 0x0000003b4e3b7220 */ /* 0x040fe20000400000 */
[--C-:B------:R-:W-:Y:S02]  /*82e0*/  HADD2.F32 R3, -RZ, R144.reuse.H0_H0 ;  /* 0x20000090ff037230 */ /* 0x100fe40000004100 */
[C---:B------:R-:W-:Y:S01]  /*82f0*/  FMUL R56, R78.reuse, R60 ;  /* 0x0000003c4e387220 */ /* 0x040fe20000400000 */
[----:B------:R-:W-:Y:S02]  /*8300*/  HADD2.F32 R2, -RZ, R144.H1_H1 ;  /* 0x30000090ff027230 */ /* 0x000fe40000004100 */
[C---:B------:R-:W-:Y:S01]  /*8310*/  FMUL R57, R78.reuse, R61 ;  /* 0x0000003d4e397220 */ /* 0x040fe20000400000 */
[--C-:B------:R-:W-:Y:S01]  /*8320*/  HADD2.F32 R83, -RZ, R145.reuse.H0_H0 ;  /* 0x20000091ff537230 */ /* 0x100fe20000004100 */
[----:B------:R-:W-:Y:S01]  /*8330*/  F2FP.F16.F32.PACK_AB R118, R45, R44 ;  /* 0x0000002c2d76723e */ /* 0x000fe200000000ff */
[C---:B------:R-:W-:Y:S01]  /*8340*/  FMUL R58, R78.reuse, R62 ;  /* 0x0000003e4e3a7220 */ /* 0x040fe20000400000 */
[----:B------:R-:W-:Y:S01]  /*8350*/  F2FP.F16.F32.PACK_AB R119, R51, R46 ;  /* 0x0000002e3377723e */ /* 0x000fe200000000ff */
[C---:B------:R-:W-:Y:S01]  /*8360*/  FFMA R59, R81.reuse, R0, R59 ;  /* 0x00000000513b7223 */ /* 0x040fe2000000003b */
[C---:B------:R-:W-:Y:S01]  /*8370*/  FFMA R56, R81.reuse, R3, R56 ;  /* 0x0000000351387223 */ /* 0x040fe20000000038 */
[----:B------:R-:W-:Y:S02]  /*8380*/  HADD2.F32 R0, -RZ, R145.H1_H1 ;  /* 0x30000091ff007230 */ /* 0x000fe40000004100 */
[C---:B------:R-:W-:Y:S01]  /*8390*/  FFMA R57, R81.reuse, R2, R57 ;  /* 0x0000000251397223 */ /* 0x040fe20000000039 */
[----:B------:R1:W-:Y:S01]  /*83a0*/  STS.128 [R182+0x4400], R116 ;  /* 0x00440074b6007388 */ /* 0x0003e20000000c00 */
[C---:B------:R-:W-:Y:S01]  /*83b0*/  FMUL R63, R78.reuse, R63 ;  /* 0x0000003f4e3f7220 */ /* 0x040fe20000400000 */
[--C-:B------:R-:W-:Y:S02]  /*83c0*/  HADD2.F32 R3, -RZ, R146.reuse.H0_H0 ;  /* 0x20000092ff037230 */ /* 0x100fe40000004100 */
[C---:B------:R-:W-:Y:S01]  /*83d0*/  FFMA R58, R81.reuse, R83, R58 ;  /* 0x00000053513a7223 */ /* 0x040fe2000000003a */
        /* <DEDUP_REMOVED lines=8> */
[----:B---3--:R-:W-:Y:S01]  /*8460*/  F2FP.F16.F32.PACK_AB R124, R49, R48 ;  /* 0x00000030317c723e */ /* 0x008fe200000000ff */
[----:B------:R-:W-:Y:S01]  /*8470*/  FFMA R60, R81, R3, R60 ;  /* 0x00000003513c7223 */ /* 0x000fe2000000003c */
[----:B------:R-:W-:Y:S01]  /*8480*/  F2FP.F16.F32.PACK_AB R125, R55, R50 ;  /* 0x00000032377d723e */ /* 0x000fe200000000ff */
[----:B------:R-:W-:Y:S01]  /*8490*/  FFMA R61, R81, R2, R61 ;  /* 0x00000002513d7223 */ /* 0x000fe2000000003d */
[----:B------:R-:W-:Y:S01]  /*84a0*/  F2FP.F16.F32.PACK_AB R126, R53, R52 ;  /* 0x00000034357e723e */ /* 0x000fe200000000ff */
[----:B------:R-:W-:Y:S01]  /*84b0*/  FFMA R62, R81, R83, R62 ;  /* 0x00000053513e7223 */ /* 0x000fe2000000003e */
[----:B------:R-:W-:Y:S01]  /*84c0*/  F2FP.F16.F32.PACK_AB R127, R59, R54 ;  /* 0x000000363b7f723e */ /* 0x000fe200000000ff */
[----:B------:R-:W-:Y:S01]  /*84d0*/  FFMA R67, R81, R82, R67 ;  /* 0x0000005251437223 */ /* 0x000fe20000000043 */
[----:B----4-:R-:W-:Y:S02]  /*84e0*/  F2FP.F16.F32.PACK_AB R132, R57, R56 ;  /* 0x000000383984723e */ /* 0x010fe400000000ff */
[----:B------:R-:W-:Y:S01]  /*84f0*/  F2FP.F16.F32.PACK_AB R133, R63, R58 ;  /* 0x0000003a3f85723e */ /* 0x000fe200000000ff */
[----:B------:R1:W-:Y:S01]  /*8500*/  STS.128 [R174+0x4400], R124 ;  /* 0x0044007cae007388 */ /* 0x0003e20000000c00 */
[----:B------:R-:W-:Y:S02]  /*8510*/  F2FP.F16.F32.PACK_AB R134, R61, R60 ;  /* 0x0000003c3d86723e */ /* 0x000fe400000000ff */
[----:B------:R-:W-:Y:S02]  /*8520*/  F2FP.F16.F32.PACK_AB R135, R67, R62 ;  /* 0x0000003e4387723e */ /* 0x000fe400000000ff */
[----:B------:R-:W-:Y:S02]  /*8530*/  LEA R0, R101, UR48, 0x3 ;  /* 0x0000003065007c11 */ /* 0x000fe4000f8e18ff */
[----:B------:R-:W-:Y:S01]  /*8540*/  @P6 SHF.L.U32 R3, R167, 0x1f, RZ ;  /* 0x0000001fa7036819 */ /* 0x000fe200000006ff */
        /* <DEDUP_REMOVED lines=9> */
[----:B------:R-:W-:Y:S02]  /*85e0*/  UIADD3 UR8, UP0, UPT, UR52, 0x680, URZ ;  /* 0x0000068034087890 */ /* 0x000fe4000ff1e0ff */
[----:B------:R-:W-:Y:S02]  /*85f0*/  UIADD3 UR5, UPT, UPT, UR41, 0x40, URZ ;  /* 0x0000004029057890 */ /* 0x000fe4000fffe0ff */
[----:B------:R-:W-:Y:S02]  /*8600*/  UIADD3 UR4, UPT, UPT, UR48, 0x4400, URZ ;  /* 0x0000440030047890 */ /* 0x000fe4000fffe0ff */
[----:B------:R-:W-:Y:S01]  /*8610*/  UIADD3.X UR9, UPT, UPT, URZ, UR53, URZ, UP0, !UPT ;  /* 0x00000035ff097290 */ /* 0x000fe200087fe4ff */
[----:B------:R-:W-:Y:S01]  /*8620*/  UMOV UR6, UR42 ;  /* 0x0000002a00067c82 */ /* 0x000fe20008000000 */
[----:B------:R-:W-:Y:S07]  /*8630*/  UMOV UR7, UR36 ;  /* 0x0000002400077c82 */ /* 0x000fee0008000000 */
[----:B------:R2:W-:Y:S01]  /*8640*/  UTMASTG.3D [UR4], [UR8] ;  /* 0x00000004080073b5 */ /* 0x0005e20008010000 */
[----:B------:R0:W-:Y:S01]  /*8650*/  UTMACMDFLUSH ;  /* 0x00000000000079b7 */ /* 0x0001e20000000000 */
[----:B--2---:R-:W-:Y:S04]  /*8660*/  DEPBAR.LE SB0, 0x1 ;  /* 0x000080400000791a */ /* 0x004fe80000000000 */
.L_x_116:
[----:B------:R-:W-:Y:S05]  /*8670*/  BSYNC.RECONVERGENT B0 ;  /* 0x0000000000007941 */ /* 0x000fea0003800200 */
.L_x_115:
[----:B------:R-:W-:Y:S01]  /*8680*/  BAR.SYNC.DEFER_BLOCKING 0x1, 0x80 ;  /* 0x0042000000007b1d */ /* 0x000fe20000010000 */
[----:B------:R-:W-:Y:S04]  /*8690*/  UIADD3 UR40, UPT, UPT, UR51, 0x1, URZ ;  /* 0x0000000133287890 */ /* 0x000fe8000fffe0ff */
[----:B------:R-:W-:Y:S04]  /*86a0*/  UISETP.NE.AND UP0, UPT, UR40, 0x4, UPT ;  /* 0x000000042800788c */ /* 0x000fe8000bf05270 */
[----:B------:R-:W-:Y:S01]  /*86b0*/  USEL UR40, UR40, URZ, UP0 ;  /* 0x000000ff28287287 */ /* 0x000fe20008000000 */
[----:B------:R2:W-:Y:S01]  /*86c0*/  @P6 SYNCS.ARRIVE.TRANS64.RED.A1T0 RZ, [R85+URZ], RZ ;  /* 0x000000ff55ff69a7 */ /* 0x0005e200081004ff */
[----:B------:R-:W-:Y:S01]  /*86d0*/  BSSY B1, `(.L_x_117) ;  /* 0x0000020000017945 */ /* 0x000fe20003800000 */
[----:B------:R-:W3:Y:S02]  /*86e0*/  @P6 SYNCS.PHASECHK.TRANS64.TRYWAIT P0, [R0+URZ+0xd0], R3 ;  /* 0x0000d003000065a7 */ /* 0x000ee400080011ff */
[----:B---3--:R-:W-:Y:S01]  /*86f0*/  @P6 SEL R103, RZ, 0x1, !P0 ;  /* 0x00000001ff676807 */ /* 0x008fe20004000000 */
[----:B--2---:R-:W-:Y:S06]  /*8700*/  @!P6 BRA `(.L_x_118) ;  /* 0x000000000070e947 */ /* 0x004fec0003800000 */
        /* <DEDUP_REMOVED lines=9> */
[----:B------:R-:W-:Y:S04]  /*87a0*/  SHF.L.U32 R7, R167, 0x1f, RZ ;  /* 0x0000001fa7077819 */ /* 0x000fe800000006ff */
[----:B------:R-:W2:Y:S02]  /*87b0*/  SYNCS.PHASECHK.TRANS64.TRYWAIT P0, [R0+URZ+0xd0], R7 ;  /* 0x0000d007000075a7 */ /* 0x000ea400080011ff */
[----:B--2---:R-:W-:Y:S05]  /*87c0*/  @!P0 BRA `(.L_x_121) ;  /* 0x0000003400f08947 */ /* 0x004fea0003800000 */
.L_x_120:
[----:B------:R-:W-:Y:S05]  /*87d0*/  BSYNC B0 ;  /* 0x0000000000007941 */ /* 0x000fea0003800000 */
.L_x_119:
        /* <DEDUP_REMOVED lines=15> */
.L_x_118:
[----:B------:R-:W-:Y:S05]  /*88d0*/  BSYNC B1 ;  /* 0x0000000000017941 */ /* 0x000fea0003800000 */
.L_x_117:
        /* <DEDUP_REMOVED lines=21> */
.L_x_122:
[----:B------:R-:W-:Y:S05]  /*8a30*/  WARPSYNC.ALL ;  /* 0x0000000000007948 */ /* 0x000fea0003800000 */
[----:B------:R-:W-:Y:S01]  /*8a40*/  R2UR UR4, R80 ;  /* 0x00000000500472ca */ /* 0x000fe200000e0000 */
[--C-:B----4-:R-:W-:Y:S01]  /*8a50*/  HADD2.F32 R82, -RZ, R88.reuse.H0_H0 ;  /* 0x20000058ff527230 */ /* 0x110fe20000004100 */
[----:B------:R-:W-:Y:S01]  /*8a60*/  ISETP.NE.AND P6, PT, R176, RZ, PT ;  /* 0x000000ffb000720c */ /* 0x000fe20003fc5270 */
[----:B------:R-:W-:Y:S01]  /*8a70*/  HADD2.F32 R83, -RZ, R88.H1_H1 ;  /* 0x30000058ff537230 */ /* 0x000fe20000004100 */
[----:B------:R-:W-:Y:S01]  /*8a80*/  MOV R3, UR40 ;  /* 0x0000002800037c02 */ /* 0x000fe20008000f00 */
[----:B------:R-:W-:Y:S01]  /*8a90*/  BSSY.RECONVERGENT B0, `(.L_x_123) ;  /* 0x0000100000007945 */ /* 0x000fe20003800200 */
[----:B------:R-:W-:Y:S02]  /*8aa0*/  MOV R84, UR37 ;  /* 0x0000002500547c02 */ /* 0x000fe40008000f00 */
[----:B------:R-:W-:Y:S05]  /*8ab0*/  ISETP.NE.AND P0, PT, R170, RZ, PT ;  /* 0x000000ffaa00720c */ /* 0x000fea0003f05270 */
[----:B------:R-:W3:Y:S02]  /*8ac0*/  LDTM.x64 R4, tmem[UR4+0x80] ;  /* 0x00008004000479ee */ /* 0x000ee40008340000 */
[----:B------:R-:W-:Y:S04]  /*8ad0*/  @P6 LEA R3, R3, UR48, 0x3 ;  /* 0x0000003003036c11 */ /* 0x000fe8000f8e18ff */
[----:B------:R-:W-:Y:S04]  /*8ae0*/  @P6 IADD3 R3, PT, PT, R3, 0xf0, RZ ;  /* 0x000000f003036810 */ /* 0x000fe80007ffe0ff */
[----:B------:R-:W-:Y:S01]  /*8af0*/  @P6 PRMT R84, R84, 0x654, R3 ;  /* 0x0000065454546816 */ /* 0x000fe20000000003 */
[C---:B---3--:R-:W-:Y:S01]  /*8b00*/  FMUL R0, R78.reuse, R4 ;  /* 0x000000044e007220 */ /* 0x048fe20000400000 */
[C---:B------:R-:W-:Y:S01]  /*8b10*/  FMUL R3, R78.reuse, R6 ;  /* 0x000000064e037220 */ /* 0x040fe20000400000 */
[C---:B------:R-:W-:Y:S01]  /*8b20*/  FMUL R4, R78.reuse, R8 ;  /* 0x000000084e047220 */ /* 0x040fe20000400000 */
[C---:B------:R-:W-:Y:S01]  /*8b30*/  FMUL R6, R78.reuse, R10 ;  /* 0x0000000a4e067220 */ /* 0x040fe20000400000 */
[C---:B------:R-:W-:Y:S01]  /*8b40*/  FFMA R0, R81.reuse, R82, R0 ;  /* 0x0000005251007223 */ /* 0x040fe20000000000 */
[C---:B------:R-:W-:Y:S01]  /*8b50*/  FMUL R8, R78.reuse, R12 ;  /* 0x0000000c4e087220 */ /* 0x040fe20000400000 */
        /* <DEDUP_REMOVED lines=38> */
[--C-:B------:R-:W-:Y:S02]  /*8dc0*/  HADD2.F32 R64, -RZ, R89.reuse.H0_H0 ;  /* 0x20000059ff407230 */ /* 0x100fe40000004100 */
[C---:B------:R-:W-:Y:S01]  /*8dd0*/  FMUL R49, R78.reuse, R53 ;  /* 0x000000354e317220 */ /* 0x040fe20000400000 */
[C---:B------:R-:W-:Y:S01]  /*8de0*/  FMUL R62, R78.reuse, R66 ;  /* 0x000000424e3e7220 */ /* 0x040fe20000400000 */
[----:B------:R-:W-:Y:S02]  /*8df0*/  HADD2.F32 R66, -RZ, R89.H1_H1 ;  /* 0x30000059ff427230 */ /* 0x000fe40000004100 */
[C---:B------:R-:W-:Y:S01]  /*8e00*/  FMUL R53, R78.reuse, R57 ;  /* 0x000000394e357220 */ /* 0x040fe20000400000 */
[C---:B------:R-:W-:Y:S01]  /*8e10*/  FMUL R7, R78.reuse, R7 ;  /* 0x000000074e077220 */ /* 0x040fe20000400000 */
[C---:B------:R-:W-:Y:S01]  /*8e20*/  FMUL R57, R78.reuse, R61 ;  /* 0x0000003d4e397220 */ /* 0x040fe20000400000 */
[----:B------:R-:W-:Y:S01]  /*8e30*/  FMUL R61, R78, R65 ;  /* 0x000000414e3d7220 */ /* 0x000fe20000400000 */
[--C-:B------:R-:W-:Y:S02]  /*8e40*/  HADD2.F32 R65, -RZ, R90.reuse.H0_H0 ;  /* 0x2000005aff417230 */ /* 0x100fe40000004100 */
[C---:B------:R-:W-:Y:S01]  /*8e50*/  FFMA R2, R81.reuse, R83, R2 ;  /* 0x0000005351027223 */ /* 0x040fe20000000002 */
[C---:B------:R-:W-:Y:S01]  /*8e60*/  FFMA R3, R81.reuse, R64, R3 ;  /* 0x0000004051037223 */ /* 0x040fe20000000003 */
[----:B------:R-:W-:Y:S02]  /*8e70*/  HADD2.F32 R64, -RZ, R90.H1_H1 ;  /* 0x3000005aff407230 */ /* 0x000fe40000004100 */
[C---:B------:R-:W-:Y:S01]  /*8e80*/  FFMA R7, R81.reuse, R66, R7 ;  /* 0x0000004251077223 */ /* 0x040fe20000000007 */
[----:B------:R-:W-:Y:S01]  /*8e90*/  FFMA R4, R81, R65, R4 ;  /* 0x0000004151047223 */ /* 0x000fe20000000004 */
[--C-:B------:R-:W-:Y:S01]  /*8ea0*/  HADD2.F32 R65, -RZ, R91.reuse.H0_H0 ;  /* 0x2000005bff417230 */ /* 0x100fe20000004100 */
[----:B-1----:R-:W-:Y:S01]  /*8eb0*/  F2FP.F16.F32.PACK_AB R92, R2, R0 ;  /* 0x00000000025c723e */ /* 0x002fe200000000ff */
[----:B------:R-:W-:Y:S01]  /*8ec0*/  HADD2.F32 R0, -RZ, R91.H1_H1 ;  /* 0x3000005bff007230 */ /* 0x000fe20000004100 */
[----:B------:R-:W-:Y:S01]  /*8ed0*/  F2FP.F16.F32.PACK_AB R93, R7, R3 ;  /* 0x00000003075d723e */ /* 0x000fe200000000ff */
[--C-:B--2---:R-:W-:Y:S02]  /*8ee0*/  HADD2.F32 R3, -RZ, R96.reuse.H0_H0 ;  /* 0x20000060ff037230 */ /* 0x104fe40000004100 */
[C---:B------:R-:W-:Y:S01]  /*8ef0*/  FMUL R11, R78.reuse, R11 ;  /* 0x0000000b4e0b7220 */ /* 0x040fe20000400000 */
[----:B------:R-:W-:Y:S02]  /*8f00*/  HADD2.F32 R2, -RZ, R96.H1_H1 ;  /* 0x30000060ff027230 */ /* 0x000fe40000004100 */
[C---:B------:R-:W-:Y:S01]  /*8f10*/  FFMA R5, R81.reuse, R64, R5 ;  /* 0x0000004051057223 */ /* 0x040fe20000000005 */
[C---:B------:R-:W-:Y:S01]  /*8f20*/  FFMA R6, R81.reuse, R65, R6 ;  /* 0x0000004151067223 */ /* 0x040fe20000000006 */
[C---:B------:R-:W-:Y:S01]  /*8f30*/  FFMA R11, R81.reuse, R0, R11 ;  /* 0x00000000510b7223 */ /* 0x040fe2000000000b */
[--C-:B------:R-:W-:Y:S02]  /*8f40*/  HADD2.F32 R0, -RZ, R97.reuse.H0_H0 ;  /* 0x20000061ff007230 */ /* 0x100fe40000004100 */
[C---:B------:R-:W-:Y:S01]  /*8f50*/  FFMA R8, R81.reuse, R3, R8 ;  /* 0x0000000351087223 */ /* 0x040fe20000000008 */
[--C-:B------:R-:W-:Y:S02]  /*8f60*/  HADD2.F32 R3, -RZ, R98.reuse.H0_H0 ;  /* 0x20000062ff037230 */ /* 0x100fe40000004100 */
[C---:B------:R-:W-:Y:S01]  /*8f70*/  FFMA R9, R81.reuse, R2, R9 ;  /* 0x0000000251097223 */ /* 0x040fe20000000009 */
[----:B------:R-:W-:Y:S02]  /*8f80*/  HADD2.F32 R2, -RZ, R97.H1_H1 ;  /* 0x30000061ff027230 */ /* 0x000fe40000004100 */
[C---:B------:R-:W-:Y:S01]  /*8f90*/  FMUL R15, R78.reuse, R15 ;  /* 0x0000000f4e0f7220 */ /* 0x040fe20000400000 */
[----:B------:R-:W-:Y:S01]  /*8fa0*/  FFMA R10, R81, R0, R10 ;  /* 0x00000000510a7223 */ /* 0x000fe2000000000a */
[----:B------:R-:W-:Y:S01]  /*8fb0*/  HADD2.F32 R0, -RZ, R98.H1_H1 ;  /* 0x30000062ff007230 */ /* 0x000fe20000004100 */
[----:B------:R-:W-:Y:S01]  /*8fc0*/  F2FP.F16.F32.PACK_AB R94, R5, R4 ;  /* 0x00000004055e723e */ /* 0x000fe200000000ff */
[--C-:B------:R-:W-:Y:S02]  /*8fd0*/  HADD2.F32 R5, -RZ, R104.reuse.H0_H0 ;  /* 0x20000068ff057230 */ /* 0x100fe40000004100 */
[C---:B------:R-:W-:Y:S01]  /*8fe0*/  FFMA R15, R81.reuse, R2, R15 ;  /* 0x00000002510f7223 */ /* 0x040fe2000000000f */
[--C-:B------:R-:W-:Y:S02]  /*8ff0*/  HADD2.F32 R2, -RZ, R99.reuse.H1_H1 ;  /* 0x30000063ff027230 */ /* 0x100fe40000004100 */
[C---:B------:R-:W-:Y:S01]  /*9000*/  FFMA R12, R81.reuse, R3, R12 ;  /* 0x00000003510c7223 */ /* 0x040fe2000000000c */
[----:B------:R-:W-:Y:S02]  /*9010*/  HADD2.F32 R3, -RZ, R99.H0_H0 ;  /* 0x20000063ff037230 */ /* 0x000fe40000004100 */
[C---:B------:R-:W-:Y:S01]  /*9020*/  FMUL R19, R78.reuse, R19 ;  /* 0x000000134e137220 */ /* 0x040fe20000400000 */
[----:B------:R-:W-:Y:S02]  /*9030*/  HADD2.F32 R4, -RZ, R107.H1_H1 ;  /* 0x3000006bff047230 */ /* 0x000fe40000004100 */
[C---:B------:R-:W-:Y:S01]  /*9040*/  FFMA R13, R81.reuse, R0, R13 ;  /* 0x00000000510d7223 */ /* 0x040fe2000000000d */
[----:B------:R-:W-:Y:S02]  /*9050*/  HADD2.F32 R0, -RZ, R104.H1_H1 ;  /* 0x30000068ff007230 */ /* 0x000fe40000004100 */
[C---:B------:R-:W-:Y:S01]  /*9060*/  FFMA R14, R81.reuse, R3, R14 ;  /* 0x00000003510e7223 */ /* 0x040fe2000000000e */
[--C-:B------:R-:W-:Y:S02]  /*9070*/  HADD2.F32 R3, -RZ, R106.reuse.H0_H0 ;  /* 0x2000006aff037230 */ /* 0x100fe40000004100 */
[C---:B------:R-:W-:Y:S01]  /*9080*/  FFMA R19, R81.reuse, R2, R19 ;  /* 0x0000000251137223 */ /* 0x040fe20000000013 */
[----:B------:R-:W-:Y:S02]  /*9090*/  HADD2.F32 R2, -RZ, R105.H0_H0 ;  /* 0x20000069ff027230 */ /* 0x000fe40000004100 */
[C---:B------:R-:W-:Y:S01]  /*90a0*/  FFMA R16, R81.reuse, R5, R16 ;  /* 0x0000000551107223 */ /* 0x040fe20000000010 */
[----:B------:R-:W-:Y:S02]  /*90b0*/  HADD2.F32 R5, -RZ, R107.H0_H0 ;  /* 0x2000006bff057230 */ /* 0x000fe40000004100 */
[C---:B------:R-:W-:Y:S01]  /*90c0*/  FFMA R17, R81.reuse, R0, R17 ;  /* 0x0000000051117223 */ /* 0x040fe20000000011 */
[----:B------:R-:W-:Y:S02]  /*90d0*/  HADD2.F32 R0, -RZ, R105.H1_H1 ;  /* 0x30000069ff007230 */ /* 0x000fe40000004100 */
[C---:B------:R-:W-:Y:S01]  /*90e0*/  FMUL R23, R78.reuse, R23 ;  /* 0x000000174e177220 */ /* 0x040fe20000400000 */
[C---:B------:R-:W-:Y:S01]  /*90f0*/  FFMA R18, R81.reuse, R2, R18 ;  /* 0x0000000251127223 */ /* 0x040fe20000000012 */
[----:B------:R-:W-:Y:S02]  /*9100*/  HADD2.F32 R2, -RZ, R106.H1_H1 ;  /* 0x3000006aff027230 */ /* 0x000fe40000004100 */
[C---:B------:R-:W-:Y:S01]  /*9110*/  FMUL R27, R78.reuse, R27 ;  /* 0x0000001b4e1b7220 */ /* 0x040fe20000400000 */
[C---:B------:R-:W-:Y:S01]  /*9120*/  FFMA R23, R81.reuse, R0, R23 ;  /* 0x0000000051177223 */ /* 0x040fe20000000017 */
[----:B------:R-:W-:Y:S02]  /*9130*/  HADD2.F32 R0, -RZ, R112.H0_H0 ;  /* 0x20000070ff007230 */ /* 0x000fe40000004100 */
[C---:B------:R-:W-:Y:S01]  /*9140*/  FFMA R20, R81.reuse, R3, R20 ;  /* 0x0000000351147223 */ /* 0x040fe20000000014 */
[----:B------:R-:W-:Y:S02]  /*9150*/  HADD2.F32 R3, -RZ, R114.H0_H0 ;  /* 0x20000072ff037230 */ /* 0x000fe40000004100 */
[C---:B------:R-:W-:Y:S01]  /*9160*/  FFMA R21, R81.reuse, R2, R21 ;  /* 0x0000000251157223 */ /* 0x040fe20000000015 */
[C---:B------:R-:W-:Y:S01]  /*9170*/  FFMA R22, R81.reuse, R5, R22 ;  /* 0x0000000551167223 */ /* 0x040fe20000000016 */
[C---:B------:R-:W-:Y:S01]  /*9180*/  FFMA R27, R81.reuse, R4, R27 ;  /* 0x00000004511b7223 */ /* 0x040fe2000000001b */
[C---:B------:R-:W-:Y:S01]  /*9190*/  FFMA R24, R81.reuse, R0, R24 ;  /* 0x0000000051187223 */ /* 0x040fe20000000018 */
[----:B------:R-:W-:Y:S02]  /*91a0*/  HADD2.F32 R2, -RZ, R112.H1_H1 ;  /* 0x30000070ff027230 */ /* 0x000fe40000004100 */
[C---:B------:R-:W-:Y:S01]  /*91b0*/  FMUL R31, R78.reuse, R31 ;  /* 0x0000001f4e1f7220 */ /* 0x040fe20000400000 */
[----:B------:R-:W-:Y:S02]  /*91c0*/  HADD2.F32 R0, -RZ, R113.H0_H0 ;  /* 0x20000071ff007230 */ /* 0x000fe40000004100 */
[C---:B------:R-:W-:Y:S01]  /*91d0*/  FMUL R35, R78.reuse, R35 ;  /* 0x000000234e237220 */ /* 0x040fe20000400000 */
[----:B------:R-:W-:Y:S02]  /*91e0*/  HADD2.F32 R5, -RZ, R115.H0_H0 ;  /* 0x20000073ff057230 */ /* 0x000fe40000004100 */
[C---:B------:R-:W-:Y:S01]  /*91f0*/  FFMA R25, R81.reuse, R2, R25 ;  /* 0x0000000251197223 */ /* 0x040fe20000000019 */
[----:B------:R-:W-:Y:S02]  /*9200*/  HADD2.F32 R2, -RZ, R114.H1_H1 ;  /* 0x30000072ff027230 */ /* 0x000fe40000004100 */
[----:B------:R-:W-:Y:S01]  /*9210*/  FFMA R26, R81, R0, R26 ;  /* 0x00000000511a7223 */ /* 0x000fe2000000001a */
[----:B------:R-:W-:Y:S02]  /*9220*/  HADD2.F32 R0, -RZ, R113.H1_H1 ;  /* 0x30000071ff007230 */ /* 0x000fe40000004100 */
[C---:B------:R-:W-:Y:S01]  /*9230*/  FMUL R39, R78.reuse, R39 ;  /* 0x000000274e277220 */ /* 0x040fe20000400000 */
[----:B------:R-:W-:Y:S01]  /*9240*/  HADD2.F32 R4, -RZ, R115.H1_H1 ;  /* 0x30000073ff047230 */ /* 0x000fe20000004100 */
[----:B------:R-:W-:Y:S01]  /*9250*/  F2FP.F16.F32.PACK_AB R95, R11, R6 ;  /* 0x000000060b5f723e */ /* 0x000fe200000000ff */
[C---:B------:R-:W-:Y:S01]  /*9260*/  FMUL R43, R78.reuse, R43 ;  /* 0x0000002b4e2b7220 */ /* 0x040fe20000400000 */
[C---:B------:R-:W-:Y:S01]  /*9270*/  FFMA R31, R81.reuse, R0, R31 ;  /* 0x00000000511f7223 */ /* 0x040fe2000000001f */
[--C-:B------:R-:W-:Y:S02]  /*9280*/  HADD2.F32 R0, -RZ, R120.reuse.H0_H0 ;  /* 0x20000078ff007230 */ /* 0x100fe40000004100 */
[C---:B------:R-:W-:Y:S01]  /*9290*/  FFMA R28, R81.reuse, R3, R28 ;  /* 0x00000003511c7223 */ /* 0x040fe2000000001c */
[----:B------:R1:W-:Y:S01]  /*92a0*/  STS.128 [R178+UR48+0x8400], R92 ;  /* 0x0084005cb2007988 */ /* 0x0003e20008000c30 */
[C---:B------:R-:W-:Y:S01]  /*92b0*/  FFMA R29, R81.reuse, R2, R29 ;  /* 0x00000002511d7223 */ /* 0x040fe2000000001d */
[C---:B------:R-:W-:Y:S01]  /*92c0*/  FFMA R30, R81.reuse, R5, R30 ;  /* 0x00000005511e7223 */ /* 0x040fe2000000001e */
[C---:B------:R-:W-:Y:S01]  /*92d0*/  FFMA R35, R81.reuse, R4, R35 ;  /* 0x0000000451237223 */ /* 0x040fe20000000023 */
[----:B------:R-:W-:Y:S02]  /*92e0*/  HADD2.F32 R2, -RZ, R120.H1_H1 ;  /* 0x30000078ff027230 */ /* 0x000fe40000004100 */
[----:B------:R-:W-:Y:S01]  /*92f0*/  FFMA R32, R81, R0, R32 ;  /* 0x0000000051207223 */ /* 0x000fe20000000020 */
[--C-:B------:R-:W-:Y:S01]  /*9300*/  HADD2.F32 R3, -RZ, R121.reuse.H0_H0 ;  /* 0x20000079ff037230 */ /* 0x100fe20000004100 */
[----:B------:R-:W-:Y:S01]  /*9310*/  F2FP.F16.F32.PACK_AB R8, R9, R8 ;  /* 0x000000080908723e */ /* 0x000fe200000000ff */
[----:B------:R-:W-:Y:S02]  /*9320*/  HADD2.F32 R0, -RZ, R121.H1_H1 ;  /* 0x30000079ff007230 */ /* 0x000fe40000004100 */
[C---:B------:R-:W-:Y:S01]  /*9330*/  FFMA R33, R81.reuse, R2, R33 ;  /* 0x0000000251217223 */ /* 0x040fe20000000021 */
[--C-:B------:R-:W-:Y:S02]  /*9340*/  HADD2.F32 R5, -RZ, R123.reuse.H0_H0 ;  /* 0x2000007bff057230 */ /* 0x100fe40000004100 */
[C---:B------:R-:W-:Y:S01]  /*9350*/  FFMA R34, R81.reuse, R3, R34 ;  /* 0x0000000351227223 */ /* 0x040fe20000000022 */
[--C-:B------:R-:W-:Y:S02]  /*9360*/  HADD2.F32 R3, -RZ, R122.reuse.H0_H0 ;  /* 0x2000007aff037230 */ /* 0x100fe40000004100 */
[----:B------:R-:W-:Y:S01]  /*9370*/  FFMA R39, R81, R0, R39 ;  /* 0x0000000051277223 */ /* 0x000fe20000000027 */
[----:B------:R-:W-:Y:S01]  /*9380*/  HADD2.F32 R0, -RZ, R122.H1_H1 ;  /* 0x3000007aff007230 */ /* 0x000fe20000004100 */
[----:B------:R-:W-:Y:S01]  /*9390*/  F2FP.F16.F32.PACK_AB R9, R15, R10 ;  /* 0x0000000a0f09723e */ /* 0x000fe200000000ff */
[----:B------:R-:W-:Y:S02]  /*93a0*/  HADD2.F32 R2, -RZ, R123.H1_H1 ;  /* 0x3000007bff027230 */ /* 0x000fe40000004100 */
[C---:B------:R-:W-:Y:S01]  /*93b0*/  FFMA R36, R81.reuse, R3, R36 ;  /* 0x0000000351247223 */ /* 0x040fe20000000024 */
[--C-:B------:R-:W-:Y:S02]  /*93c0*/  HADD2.F32 R3, -RZ, R129.reuse.H0_H0 ;  /* 0x20000081ff037230 */ /* 0x100fe40000004100 */
[C---:B------:R-:W-:Y:S01]  /*93d0*/  FFMA R37, R81.reuse, R0, R37 ;  /* 0x0000000051257223 */ /* 0x040fe20000000025 */
[C---:B------:R-:W-:Y:S01]  /*93e0*/  FFMA R38, R81.reuse, R5, R38 ;  /* 0x0000000551267223 */ /* 0x040fe20000000026 */
[--C-:B------:R-:W-:Y:S02]  /*93f0*/  HADD2.F32 R0, -RZ, R128.reuse.H0_H0 ;  /* 0x20000080ff007230 */ /* 0x100fe40000004100 */
[----:B------:R-:W-:Y:S01]  /*9400*/  FFMA R43, R81, R2, R43 ;  /* 0x00000002512b7223 */ /* 0x000fe2000000002b */
[----:B------:R-:W-:Y:S01]  /*9410*/  HADD2.F32 R2, -RZ, R128.H1_H1 ;  /* 0x30000080ff027230 */ /* 0x000fe20000004100 */
[----:B------:R-:W-:Y:S01]  /*9420*/  F2FP.F16.F32.PACK_AB R10, R13, R12 ;  /* 0x0000000c0d0a723e */ /* 0x000fe200000000ff */
[C---:B------:R-:W-:Y:S01]  /*9430*/  FMUL R47, R78.reuse, R47 ;  /* 0x0000002f4e2f7220 */ /* 0x040fe20000400000 */
[----:B------:R-:W-:Y:S01]  /*9440*/  F2FP.F16.F32.PACK_AB R11, R19, R14 ;  /* 0x0000000e130b723e */ /* 0x000fe200000000ff */
[C---:B------:R-:W-:Y:S01]  /*9450*/  FFMA R40, R81.reuse, R0, R40 ;  /* 0x0000000051287223 */ /* 0x040fe20000000028 */
[----:B------:R-:W-:Y:S02]  /*9460*/  HADD2.F32 R0, -RZ, R129.H1_H1 ;  /* 0x30000081ff007230 */ /* 0x000fe40000004100 */
[C---:B------:R-:W-:Y:S01]  /*9470*/  FFMA R41, R81.reuse, R2, R41 ;  /* 0x0000000251297223 */ /* 0x040fe20000000029 */
[----:B------:R-:W-:Y:S01]  /*9480*/  FFMA R42, R81, R3, R42 ;  /* 0x00000003512a7223 */ /* 0x000fe2000000002a */
[----:B------:R1:W-:Y:S01]  /*9490*/  STS.128 [R179+0x8400], R8 ;  /* 0x00840008b3007388 */ /* 0x0003e20000000c00 */
[--C-:B------:R-:W-:Y:S01]  /*94a0*/  HADD2.F32 R3, -RZ, R130.reuse.H0_H0 ;  /* 0x20000082ff037230 */ /* 0x100fe20000004100 */
[----:B------:R-:W-:Y:S01]  /*94b0*/  F2FP.F16.F32.PACK_AB R16, R17, R16 ;  /* 0x000000101110723e */ /* 0x000fe200000000ff */
[----:B------:R-:W-:Y:S01]  /*94c0*/  HADD2.F32 R2, -RZ, R130.H1_H1 ;  /* 0x30000082ff027230 */ /* 0x000fe20000004100 */
[----:B------:R-:W-:Y:S01]  /*94d0*/  F2FP.F16.F32.PACK_AB R17, R23, R18 ;  /* 0x000000121711723e */ /* 0x000fe200000000ff */
[----:B------:R-:W-:Y:S01]  /*94e0*/  FFMA R47, R81, R0, R47 ;  /* 0x00000000512f7223 */ /* 0x000fe2000000002f */
[--C-:B------:R-:W-:Y:S01]  /*94f0*/  HADD2.F32 R5, -RZ, R131.reuse.H0_H0 ;  /* 0x20000083ff057230 */ /* 0x100fe20000004100 */
[----:B------:R-:W-:Y:S01]  /*9500*/  F2FP.F16.F32.PACK_AB R18, R21, R20 ;  /* 0x000000141512723e */ /* 0x000fe200000000ff */
[----:B------:R-:W-:Y:S01]  /*9510*/  HADD2.F32 R0, -RZ, R131.H1_H1 ;  /* 0x30000083ff007230 */ /* 0x000fe20000004100 */
[----:B------:R-:W-:Y:S01]  /*9520*/  F2FP.F16.F32.PACK_AB R19, R27, R22 ;  /* 0x000000161b13723e */ /* 0x000fe200000000ff */
[C---:B------:R-:W-:Y:S01]  /*9530*/  FMUL R51, R78.reuse, R51 ;  /* 0x000000334e337220 */ /* 0x040fe20000400000 */
[C---:B------:R-:W-:Y:S01]  /*9540*/  FFMA R44, R81.reuse, R3, R44 ;  /* 0x00000003512c7223 */ /* 0x040fe2000000002c */
[C---:B------:R-:W-:Y:S01]  /*9550*/  FFMA R45, R81.reuse, R2, R45 ;  /* 0x00000002512d7223 */ /* 0x040fe2000000002d */
[C---:B------:R-:W-:Y:S01]  /*9560*/  FFMA R46, R81.reuse, R5, R46 ;  /* 0x00000005512e7223 */ /* 0x040fe2000000002e */
[----:B------:R1:W-:Y:S01]  /*9570*/  STS.128 [R177+0x8400], R16 ;  /* 0x00840010b1007388 */ /* 0x0003e20000000c00 */
[----:B------:R-:W-:Y:S01]  /*9580*/  FFMA R51, R81, R0, R51 ;  /* 0x0000000051337223 */ /* 0x000fe20000000033 */
[--C-:B------:R-:W-:Y:S01]  /*9590*/  HADD2.F32 R3, -RZ, R136.reuse.H0_H0 ;  /* 0x20000088ff037230 */ /* 0x100fe20000004100 */
[----:B------:R-:W-:Y:S01]  /*95a0*/  F2FP.F16.F32.PACK_AB R24, R25, R24 ;  /* 0x000000181918723e */ /* 0x000fe200000000ff */
[----:B------:R-:W-:Y:S01]  /*95b0*/  HADD2.F32 R0, -RZ, R136.H1_H1 ;  /* 0x30000088ff007230 */ /* 0x000fe20000004100 */
[----:B------:R-:W-:Y:S01]  /*95c0*/  F2FP.F16.F32.PACK_AB R25, R31, R26 ;  /* 0x0000001a1f19723e */ /* 0x000fe200000000ff */
        /* <DEDUP_REMOVED lines=16> */
[----:B------:R-:W-:Y:S01]  /*96d0*/  FFMA R52, R81, R0, R52 ;  /* 0x0000000051347223 */ /* 0x000fe20000000034 */
[----:B------:R-:W-:Y:S01]  /*96e0*/  F2FP.F16.F32.PACK_AB R35, R43, R38 ;  /* 0x000000262b23723e */ /* 0x000fe200000000ff */
[C---:B------:R-:W-:Y:S01]  /*96f0*/  FFMA R53, R81.reuse, R2, R53 ;  /* 0x0000000251357223 */ /* 0x040fe20000000035 */
[----:B------:R-:W-:Y:S01]  /*9700*/  FFMA R54, R81, R3, R54 ;  /* 0x0000000351367223 */ /* 0x000fe20000000036 */
[----:B------:R-:W-:Y:S01]  /*9710*/  HADD2.F32 R0, -RZ, R139.H1_H1 ;  /* 0x3000008bff007230 */ /* 0x000fe20000004100 */
[----:B------:R-:W-:Y:S01]  /*9720*/  F2FP.F16.F32.PACK_AB R40, R41, R40 ;  /* 0x000000282928723e */ /* 0x000fe200000000ff */
[----:B------:R1:W-:Y:S01]  /*9730*/  STS.128 [R175+0x8400], R32 ;  /* 0x00840020af007388 */ /* 0x0003e20000000c00 */
[C---:B------:R-:W-:Y:S01]  /*9740*/  FMUL R59, R78.reuse, R59 ;  /* 0x0000003b4e3b7220 */ /* 0x040fe20000400000 */
[--C-:B------:R-:W-:Y:S01]  /*9750*/  HADD2.F32 R3, -RZ, R144.reuse.H0_H0 ;  /* 0x20000090ff037230 */ /* 0x100fe20000004100 */
[----:B------:R-:W-:Y:S01]  /*9760*/  F2FP.F16.F32.PACK_AB R41, R47, R42 ;  /* 0x0000002a2f29723e */ /* 0x000fe200000000ff */
[----:B------:R-:W-:Y:S01]  /*9770*/  HADD2.F32 R2, -RZ, R144.H1_H1 ;  /* 0x30000090ff027230 */ /* 0x000fe20000004100 */
[----:B------:R-:W-:Y:S01]  /*9780*/  F2FP.F16.F32.PACK_AB R42, R45, R44 ;  /* 0x0000002c2d2a723e */ /* 0x000fe200000000ff */
[--C-:B------:R-:W-:Y:S01]  /*9790*/  HADD2.F32 R5, -RZ, R145.reuse.H0_H0 ;  /* 0x20000091ff057230 */ /* 0x100fe20000004100 */
        /* <DEDUP_REMOVED lines=8> */
[----:B------:R-:W-:Y:S01]  /*9820*/  FFMA R58, R81, R5, R58 ;  /* 0x00000005513a7223 */ /* 0x000fe2000000003a */
[----:B------:R-:W-:Y:S01]  /*9830*/  HADD2.F32 R2, -RZ, R146.H1_H1 ;  /* 0x30000092ff027230 */ /* 0x000fe20000004100 */
[----:B------:R-:W-:Y:S01]  /*9840*/  F2FP.F16.F32.PACK_AB R48, R49, R48 ;  /* 0x000000303130723e */ /* 0x000fe200000000ff */
[--C-:B------:R-:W-:Y:S01]  /*9850*/  HADD2.F32 R5, -RZ, R147.reuse.H0_H0 ;  /* 0x20000093ff057230 */ /* 0x100fe20000004100 */
[----:B------:R-:W-:Y:S01]  /*9860*/  F2FP.F16.F32.PACK_AB R49, R55, R50 ;  /* 0x000000323731723e */ /* 0x000fe200000000ff */
[----:B------:R-:W-:Y:S02]  /*9870*/  HADD2.F32 R4, -RZ, R147.H1_H1 ;  /* 0x30000093ff047230 */ /* 0x000fe40000004100 */
[----:B------:R-:W-:Y:S01]  /*9880*/  FFMA R63, R81, R0, R63 ;  /* 0x00000000513f7223 */ /* 0x000fe2000000003f */
[----:B------:R-:W-:Y:S01]  /*9890*/  FMUL R67, R78, R67 ;  /* 0x000000434e437220 */ /* 0x000fe20000400000 */
[----:B------:R-:W-:Y:S01]  /*98a0*/  F2FP.F16.F32.PACK_AB R50, R53, R52 ;  /* 0x000000343532723e */ /* 0x000fe200000000ff */
[----:B------:R-:W-:Y:S01]  /*98b0*/  FFMA R60, R81, R3, R60 ;  /* 0x00000003513c7223 */ /* 0x000fe2000000003c */
[----:B------:R-:W-:Y:S01]  /*98c0*/  F2FP.F16.F32.PACK_AB R51, R59, R54 ;  /* 0x000000363b33723e */ /* 0x000fe200000000ff */
[C---:B------:R-:W-:Y:S01]  /*98d0*/  FFMA R61, R81.reuse, R2, R61 ;  /* 0x00000002513d7223 */ /* 0x040fe2000000003d */
[C---:B------:R-:W-:Y:S01]  /*98e0*/  FFMA R62, R81.reuse, R5, R62 ;  /* 0x00000005513e7223 */ /* 0x040fe2000000003e */
[----:B------:R-:W-:Y:S01]  /*98f0*/  FFMA R67, R81, R4, R67 ;  /* 0x0000000451437223 */ /* 0x000fe20000000043 */
[----:B------:R-:W-:Y:S01]  /*9900*/  F2FP.F16.F32.PACK_AB R56, R57, R56 ;  /* 0x000000383938723e */ /* 0x000fe200000000ff */
[----:B------:R1:W-:Y:S01]  /*9910*/  STS.128 [R174+0x8400], R48 ;  /* 0x00840030ae007388 */ /* 0x0003e20000000c00 */
[----:B------:R-:W-:Y:S02]  /*9920*/  F2FP.F16.F32.PACK_AB R57, R63, R58 ;  /* 0x0000003a3f39723e */ /* 0x000fe400000000ff */
        /* <DEDUP_REMOVED lines=22> */
.L_x_124:
[----:B------:R-:W-:Y:S05]  /*9a90*/  BSYNC.RECONVERGENT B0 ;  /* 0x0000000000007941 */ /* 0x000fea0003800200 */
.L_x_123:
        /* <DEDUP_REMOVED lines=13> */
[----:B-1----:R-:W-:Y:S04]  /*9b70*/  @P1 IADD3 R9, PT, PT, R101, UR48, RZ ;  /* 0x0000003065091c10 */ /* 0x002fe8000fffe0ff */
[----:B------:R-:W-:Y:S01]  /*9b80*/  @P1 IADD3 R7, PT, PT, R102, R9, RZ ;  /* 0x0000000966071210 */ /* 0x000fe20007ffe0ff */
[--C-:B------:R-:W-:Y:S02]  /*9b90*/  @P1 IMAD.IADD R5, R100, 0x1, R9.reuse ;  /* 0x0000000164051824 */ /* 0x100fe400078e0209 */
[----:B------:R-:W-:Y:S01]  /*9ba0*/  @P1 IMAD.IADD R2, R110, 0x1, R9 ;  /* 0x000000016e021824 */ /* 0x000fe200078e0209 */
[----:B------:R-:W-:Y:S06]  /*9bb0*/  @P0 BRA `(.L_x_128) ;  /* 0x00000000000c0947 */ /* 0x000fec0003800000 */
[----:B------:R-:W-:Y:S04]  /*9bc0*/  SHF.L.U32 R0, R167, 0x1f, RZ ;  /* 0x0000001fa7007819 */ /* 0x000fe800000006ff */
[----:B------:R-:W1:Y:S02]  /*9bd0*/  SYNCS.PHASECHK.TRANS64.TRYWAIT P0, [R3+URZ+0xd0], R0 ;  /* 0x0000d000030075a7 */ /* 0x000e6400080011ff */
[----:B-1----:R-:W-:Y:S05]  /*9be0*/  @!P0 BRA `(.L_x_129) ;  /* 0x0000002000fc8947 */ /* 0x002fea0003800000 */
.L_x_128:
[----:B------:R-:W-:Y:S05]  /*9bf0*/  BSYNC B0 ;  /* 0x0000000000007941 */ /* 0x000fea0003800000 */
.L_x_127:
[----:B------:R-:W-:Y:S11]  /*9c00*/  ISETP.NE.AND P0, PT, R108, RZ, PT ;  /* 0x000000ff6c00720c */ /* 0x000ff60003f05270 */
[----:B------:R-:W-:Y:S02]  /*9c10*/  @!UPT UIADD3 URZ, UPT, UPT, URZ, URZ, URZ ;  /* 0x000000fffffff290 */ /* 0x000fe4000fffe0ff */
[----:B------:R2:W3:Y:S01]  /*9c20*/  @P0 LDS.128 R88, [R101+UR48+0x400] ;  /* 0x0004003065580984 */ /* 0x0004e20008000c00 */
[----:B-1----:R-:W-:Y:S01]  /*9c30*/  @P0 IMAD.IADD R3, R102, 0x1, R5 ;  /* 0x0000000166030824 */ /* 0x002fe200078e0205 */
[C---:B------:R-:W-:Y:S01]  /*9c40*/  @P0 IADD3 R4, PT, PT, R110.reuse, R5, RZ ;  /* 0x000000056e040210 */ /* 0x040fe20007ffe0ff */
[C---:B------:R-:W-:Y:S01]  /*9c50*/  @P0 IMAD.IADD R0, R110.reuse, 0x1, R7 ;  /* 0x000000016e000824 */ /* 0x040fe200078e0207 */
[----:B------:R2:W4:Y:S02]  /*9c60*/  @P0 LDS.128 R96, [R2+0x400] ;  /* 0x0004000002600984 */ /* 0x0005240000000c00 */
[----:B------:R-:W-:Y:S02]  /*9c70*/  @P0 IADD3 R110, PT, PT, R110, R3, RZ ;  /* 0x000000036e6e0210 */ /* 0x000fe40007ffe0ff */
[----:B------:R2:W1:Y:S04]  /*9c80*/  @P0 LDS.128 R104, [R7+0x400] ;  /* 0x0004000007680984 */ /* 0x0004680000000c00 */
[----:B------:R2:W1:Y:S04]  /*9c90*/  @P0 LDS.128 R112, [R0+0x400] ;  /* 0x0004000000700984 */ /* 0x0004680000000c00 */
[----:B------:R2:W1:Y:S04]  /*9ca0*/  @P0 LDS.128 R120, [R5+0x400] ;  /* 0x0004000005780984 */ /* 0x0004680000000c00 */
[----:B------:R2:W1:Y:S04]  /*9cb0*/  @P0 LDS.128 R128, [R4+0x400] ;  /* 0x0004000004800984 */ /* 0x0004680000000c00 */
[----:B------:R2:W1:Y:S04]  /*9cc0*/  @P0 LDS.128 R136, [R3+0x400] ;  /* 0x0004000003880984 */ /* 0x0004680000000c00 */
[----:B------:R2:W1:Y:S02]  /*9cd0*/  @P0 LDS.128 R144, [R110+0x400] ;  /* 0x000400006e900984 */ /* 0x0004640000000c00 */
.L_x_126:
[----:B------:R-:W-:Y:S05]  /*9ce0*/  BSYNC B1 ;  /* 0x0000000000017941 */ /* 0x000fea0003800000 */
.L_x_125:
[----:B--2---:R-:W-:Y:S05]  /*9cf0*/  VIADD R3, R80, 0xc0 ;  /* 0x000000c050037836 */ /* 0x004fea0000000000 */
[----:B------:R-:W-:Y:S04]  /*9d00*/  SHF.R.U32.HI R3, RZ, 0x15, R3 ;  /* 0x00000015ff037819 */ /* 0x000fe80000011603 */
[----:B------:R-:W-:Y:S11]  /*9d10*/  LOP3.LUT P0, RZ, R3, 0x3, R162, 0x48, !PT ;  /* 0x0000000303ff7812 */ /* 0x000ff600078048a2 */
[----:B------:R-:W-:Y:S02]  /*9d20*/  @!UPT UIADD3 URZ, UPT, UPT, URZ, URZ, URZ ;  /* 0x000000fffffff290 */ /* 0x000fe4000fffe0ff */
[----:B------:R-:W-:Y:S05]  /*9d30*/  @!P0 BRA `(.L_x_130) ;  /* 0x0000000000408947 */ /* 0x000fea0003800000 */
[----:B------:R-:W2:Y:S01]  /*9d40*/  LDCU.64 UR8, c[0x4][0x70] ;  /* 0x01000e00ff0877ac */ /* 0x000ea20008000a00 */
[----:B------:R-:W-:Y:S01]  /*9d50*/  MOV R3, 0x0 ;  /* 0x0000000000037802 */ /* 0x000fe20000000f00 */
[----:B------:R-:W-:Y:S02]  /*9d60*/  HFMA2 R12, -RZ, RZ, 0, 5.9604644775390625e-08 ;  /* 0x00000001ff0c7431 */ /* 0x000fe400000001ff */
[----:B-1----:R-:W-:Y:S02]  /*9d70*/  IMAD.MOV.U32 R8, RZ, RZ, 0x192 ;  /* 0x00000192ff087424 */ /* 0x002fe400078e00ff */
[----:B------:R-:W-:Y:S01]  /*9d80*/  IMAD.MOV.U32 R13, RZ, RZ, RZ ;  /* 0x000000ffff0d7224 */ /* 0x000fe200078e00ff */
[----:B------:R-:W1:Y:S01]  /*9d90*/  LDCU.64 UR6, c[0x4][0x78] ;  /* 0x01000f00ff0677ac */ /* 0x000e620008000a00 */
[----:B------:R-:W3:Y:S01]  /*9da0*/  LDC.64 R2, c[0x4][R3] ;  /* 0x0100000003027b82 */ /* 0x000ee20000000a00 */
[----:B------:R-:W5:Y:S01]  /*9db0*/  LDCU.64 UR4, c[0x4][0x10] ;  /* 0x01000200ff0477ac */ /* 0x000f620008000a00 */
[----:B--2---:R-:W-:Y:S01]  /*9dc0*/  MOV R5, UR9 ;  /* 0x0000000900057c02 */ /* 0x004fe20008000f00 */
[----:B------:R-:W-:Y:S01]  /*9dd0*/  IMAD.U32 R4, RZ, RZ, UR8 ;  /* 0x00000008ff047e24 */ /* 0x000fe2000f8e00ff */
[----:B-1----:R-:W-:Y:S01]  /*9de0*/  MOV R7, UR7 ;  /* 0x0000000700077c02 */ /* 0x002fe20008000f00 */
[----:B------:R-:W-:Y:S01]  /*9df0*/  IMAD.U32 R6, RZ, RZ, UR6 ;  /* 0x00000006ff067e24 */ /* 0x000fe2000f8e00ff */
[----:B-----5:R-:W-:Y:S01]  /*9e00*/  MOV R11, UR5 ;  /* 0x00000005000b7c02 */ /* 0x020fe20008000f00 */
[----:B------:R-:W-:Y:S02]  /*9e10*/  IMAD.U32 R10, RZ, RZ, UR4 ;  /* 0x00000004ff0a7e24 */ /* 0x000fe4000f8e00ff */
[----:B------:R-:W-:Y:S07]  /*9e20*/  LEPC R20, `(.L_x_130) ;  /* 0x000000001014794e */ /* 0x000fee0000000000 */
[----:B---34-:R-:W-:Y:S05]  /*9e30*/  CALL.ABS.NOINC R2 ;  /* 0x0000000002007343 */ /* 0x018fea0003c00000 */
.L_x_130:
[----:B------:R-:W-:Y:S01]  /*9e40*/  ISETP.NE.AND P0, PT, R170, RZ, PT ;  /* 0x000000ffaa00720c */ /* 0x000fe20003f05270 */
[----:B------:R-:W-:Y:S05]  /*9e50*/  WARPSYNC.ALL ;  /* 0x0000000000007948 */ /* 0x000fea0003800000 */
[----:B------:R-:W-:Y:S01]  /*9e60*/  R2UR UR4, R80 ;  /* 0x00000000500472ca */ /* 0x000fe200000e0000 */
[--C-:B---3--:R-:W-:Y:S01]  /*9e70*/  HADD2.F32 R82, -RZ, R88.reuse.H0_H0 ;  /* 0x20000058ff527230 */ /* 0x108fe20000004100 */
[----:B------:R-:W-:Y:S01]  /*9e80*/  R2UR UR5, R87 ;  /* 0x00000000570572ca */ /* 0x000fe200000e0000 */
[----:B------:R-:W-:Y:S01]  /*9e90*/  HADD2.F32 R84, -RZ, R88.H1_H1 ;  /* 0x30000058ff547230 */ /* 0x000fe20000004100 */
[----:B------:R-:W-:Y:S01]  /*9ea0*/  BSSY.RECONVERGENT B0, `(.L_x_131) ;  /* 0x00000fd000007945 */ /* 0x000fe20003800200 */
[--C-:B------:R-:W-:Y:S02]  /*9eb0*/  HADD2.F32 R83, -RZ, R89.reuse.H0_H0 ;  /* 0x20000059ff537230 */ /* 0x100fe40000004100 */
[----:B------:R-:W-:Y:S02]  /*9ec0*/  HADD2.F32 R86, -RZ, R89.H1_H1 ;  /* 0x30000059ff567230 */ /* 0x000fe40000004100 */
[--C-:B------:R-:W-:Y:S02]  /*9ed0*/  HADD2.F32 R85, -RZ, R90.reuse.H0_H0 ;  /* 0x2000005aff557230 */ /* 0x100fe40000004100 */
[----:B------:R-:W-:Y:S02]  /*9ee0*/  HADD2.F32 R88, -RZ, R90.H1_H1 ;  /* 0x3000005aff587230 */ /* 0x000fe40000004100 */
[----:B-1----:R-:W1:Y:S01]  /*9ef0*/  LDTM.x64 R4, tmem[UR4+0xc0] ;  /* 0x0000c004000479ee */ /* 0x002e620008340000 */
[----:B------:R-:W-:Y:S01]  /*9f00*/  NOP ;  /* 0x0000000000007918 */ /* 0x000fe20000000000 */
[----:B------:R-:W-:Y:S01]  /*9f10*/  UIADD3 UR5, UPT, UPT, UR5, 0x150, URZ ;  /* 0x0000015005057890 */ /* 0x000fe2000fffe0ff */
[--C-:B------:R-:W-:Y:S02]  /*9f20*/  HADD2.F32 R87, -RZ, R91.reuse.H0_H0 ;  /* 0x2000005bff577230 */ /* 0x100fe40000004100 */
[----:B------:R-:W-:Y:S01]  /*9f30*/  HADD2.F32 R90, -RZ, R91.H1_H1 ;  /* 0x3000005bff5a7230 */ /* 0x000fe20000004100 */
[----:B------:R-:W-:Y:S01]  /*9f40*/  UPRMT UR5, UR37, 0x654, UR5 ;  /* 0x0000065425057896 */ /* 0x000fe20008000005 */
[--C-:B----4-:R-:W-:Y:S02]  /*9f50*/  HADD2.F32 R89, -RZ, R96.reuse.H0_H0 ;  /* 0x20000060ff597230 */ /* 0x110fe40000004100 */
[----:B------:R-:W-:Y:S02]  /*9f60*/  HADD2.F32 R91, -RZ, R96.H1_H1 ;  /* 0x30000060ff5b7230 */ /* 0x000fe40000004100 */
[--C-:B------:R-:W-:Y:S02]  /*9f70*/  HADD2.F32 R92, -RZ, R97.reuse.H0_H0 ;  /* 0x20000061ff5c7230 */ /* 0x100fe40000004100 */
[----:B------:R-:W-:Y:S02]  /*9f80*/  HADD2.F32 R94, -RZ, R97.H1_H1 ;  /* 0x30000061ff5e7230 */ /* 0x000fe40000004100 */
[----:B-1----:R-:W-:Y:S01]  /*9f90*/  SYNCS.ARRIVE.TRANS64.RED.A1T0 RZ, [UR5], RZ ;  /* 0x000000ffffff79a7 */ /* 0x002fe20008100405 */
[--C-:B------:R-:W-:Y:S02]  /*9fa0*/  HADD2.F32 R93, -RZ, R98.reuse.H0_H0 ;  /* 0x20000062ff5d7230 */ /* 0x100fe40000004100 */
[----:B------:R-:W-:Y:S02]  /*9fb0*/  HADD2.F32 R96, -RZ, R98.H1_H1 ;  /* 0x30000062ff607230 */ /* 0x000fe40000004100 */
[--C-:B------:R-:W-:Y:S02]  /*9fc0*/  HADD2.F32 R95, -RZ, R99.reuse.H0_H0 ;  /* 0x20000063ff5f7230 */ /* 0x100fe40000004100 */
[----:B------:R-:W-:Y:S02]  /*9fd0*/  HADD2.F32 R98, -RZ, R99.H1_H1 ;  /* 0x30000063ff627230 */ /* 0x000fe40000004100 */
[C---:B------:R-:W-:Y:S01]  /*9fe0*/  FMUL R4, R78.reuse, R4 ;  /* 0x000000044e047220 */ /* 0x040fe20000400000 */
[C---:B------:R-:W-:Y:S01]  /*9ff0*/  FMUL R5, R78.reuse, R5 ;  /* 0x000000054e057220 */ /* 0x040fe20000400000 */
[C---:B------:R-:W-:Y:S01]  /*a000*/  FMUL R6, R78.reuse, R6 ;  /* 0x000000064e067220 */ /* 0x040fe20000400000 */
[C---:B------:R-:W-:Y:S01]  /*a010*/  FMUL R7, R78.reuse, R7 ;  /* 0x000000074e077220 */ /* 0x040fe20000400000 */
[C---:B------:R-:W-:Y:S01]  /*a020*/  FFMA R4, R81.reuse, R82, R4 ;  /* 0x0000005251047223 */ /* 0x040fe20000000004 */
[C---:B------:R-:W-:Y:S01]  /*a030*/  FFMA R5, R81.reuse, R84, R5 ;  /* 0x0000005451057223 */ /* 0x040fe20000000005 */
[C---:B------:R-:W-:Y:S01]  /*a040*/  FFMA R6, R81.reuse, R83, R6 ;  /* 0x0000005351067223 */ /* 0x040fe20000000006 */
[----:B------:R-:W-:Y:S01]  /*a050*/  FFMA R7, R81, R86, R7 ;  /* 0x0000005651077223 */ /* 0x000fe20000000007 */
[C---:B------:R-:W-:Y:S01]  /*a060*/  FMUL R8, R78.reuse, R8 ;  /* 0x000000084e087220 */ /* 0x040fe20000400000 */
[C---:B------:R-:W-:Y:S01]  /*a070*/  FMUL R9, R78.reuse, R9 ;  /* 0x000000094e097220 */ /* 0x040fe20000400000 */
[----:B------:R-:W-:Y:S01]  /*a080*/  F2FP.F16.F32.PACK_AB R4, R5, R4 ;  /* 0x000000040504723e */ /* 0x000fe200000000ff */
[C---:B------:R-:W-:Y:S01]  /*a090*/  FMUL R10, R78.reuse, R10 ;  /* 0x0000000a4e0a7220 */ /* 0x040fe20000400000 */
[----:B------:R-:W-:Y:S01]  /*a0a0*/  F2FP.F16.F32.PACK_AB R5, R7, R6 ;  /* 0x000000060705723e */ /* 0x000fe200000000ff */
[C---:B------:R-:W-:Y:S01]  /*a0b0*/  FFMA R8, R81.reuse, R85, R8 ;  /* 0x0000005551087223 */ /* 0x040fe20000000008 */
[C---:B------:R-:W-:Y:S01]  /*a0c0*/  FFMA R9, R81.reuse, R88, R9 ;  /* 0x0000005851097223 */ /* 0x040fe20000000009 */
[----:B------:R-:W-:Y:S01]  /*a0d0*/  FFMA R10, R81, R87, R10 ;  /* 0x00000057510a7223 */ /* 0x000fe2000000000a */
[C---:B------:R-:W-:Y:S01]  /*a0e0*/  FMUL R11, R78.reuse, R11 ;  /* 0x0000000b4e0b7220 */ /* 0x040fe20000400000 */
[C---:B------:R-:W-:Y:S01]  /*a0f0*/  FMUL R0, R78.reuse, R12 ;  /* 0x0000000c4e007220 */ /* 0x040fe20000400000 */
[C---:B------:R-:W-:Y:S01]  /*a100*/  FMUL R2, R78.reuse, R13 ;  /* 0x0000000d4e027220 */ /* 0x040fe20000400000 */
[----:B------:R-:W-:Y:S01]  /*a110*/  F2FP.F16.F32.PACK_AB R6, R9, R8 ;  /* 0x000000080906723e */ /* 0x000fe200000000ff */
[C---:B------:R-:W-:Y:S01]  /*a120*/  FFMA R11, R81.reuse, R90, R11 ;  /* 0x0000005a510b7223 */ /* 0x040fe2000000000b */
[C---:B------:R-:W-:Y:S01]  /*a130*/  FFMA R0, R81.reuse, R89, R0 ;  /* 0x0000005951007223 */ /* 0x040fe20000000000 */
[----:B------:R-:W-:Y:S01]  /*a140*/  FFMA R2, R81, R91, R2 ;  /* 0x0000005b51027223 */ /* 0x000fe20000000002 */
[C---:B------:R-:W-:Y:S01]  /*a150*/  FMUL R3, R78.reuse, R14 ;  /* 0x0000000e4e037220 */ /* 0x040fe20000400000 */
[C---:B------:R-:W-:Y:S01]  /*a160*/  FMUL R15, R78.reuse, R15 ;  /* 0x0000000f4e0f7220 */ /* 0x040fe20000400000 */
[----:B------:R-:W-:Y:S01]  /*a170*/  F2FP.F16.F32.PACK_AB R7, R11, R10 ;  /* 0x0000000a0b07723e */ /* 0x000fe200000000ff */
[----:B------:R-:W-:Y:S01]  /*a180*/  FMUL R12, R78, R16 ;  /* 0x000000104e0c7220 */ /* 0x000fe20000400000 */
[----:B------:R-:W-:Y:S01]  /*a190*/  F2FP.F16.F32.PACK_AB R8, R2, R0 ;  /* 0x000000000208723e */ /* 0x000fe200000000ff */
[C---:B------:R-:W-:Y:S01]  /*a1a0*/  FFMA R3, R81.reuse, R92, R3 ;  /* 0x0000005c51037223 */ /* 0x040fe20000000003 */
[C---:B------:R-:W-:Y:S01]  /*a1b0*/  FFMA R15, R81.reuse, R94, R15 ;  /* 0x0000005e510f7223 */ /* 0x040fe2000000000f */
[----:B------:R1:W-:Y:S01]  /*a1c0*/  STS.128 [R178+UR48+0xc400], R4 ;  /* 0x00c40004b2007988 */ /* 0x0003e20008000c30 */
[----:B------:R-:W-:Y:S01]  /*a1d0*/  FFMA R12, R81, R93, R12 ;  /* 0x0000005d510c7223 */ /* 0x000fe2000000000c */
[C---:B------:R-:W-:Y:S01]  /*a1e0*/  FMUL R13, R78.reuse, R17 ;  /* 0x000000114e0d7220 */ /* 0x040fe20000400000 */
[C---:B------:R-:W-:Y:S01]  /*a1f0*/  FMUL R14, R78.reuse, R18 ;  /* 0x000000124e0e7220 */ /* 0x040fe20000400000 */
[----:B------:R-:W-:Y:S01]  /*a200*/  F2FP.F16.F32.PACK_AB R9, R15, R3 ;  /* 0x000000030f09723e */ /* 0x000fe200000000ff */
[--C-:B------:R-:W-:Y:S02]  /*a210*/  HADD2.F32 R97, -RZ, R104.reuse.H0_H0 ;  /* 0x20000068ff617230 */ /* 0x100fe40000004100 */
[C---:B------:R-:W-:Y:S01]  /*a220*/  FFMA R13, R81.reuse, R96, R13 ;  /* 0x00000060510d7223 */ /* 0x040fe2000000000d */
[----:B------:R-:W-:Y:S01]  /*a230*/  FFMA R14, R81, R95, R14 ;  /* 0x0000005f510e7223 */ /* 0x000fe2000000000e */
[C---:B------:R-:W-:Y:S01]  /*a240*/  FMUL R19, R78.reuse, R19 ;  /* 0x000000134e137220 */ /* 0x040fe20000400000 */
[----:B------:R-:W-:Y:S02]  /*a250*/  HADD2.F32 R100, -RZ, R104.H1_H1 ;  /* 0x30000068ff647230 */ /* 0x000fe40000004100 */
[C---:B------:R-:W-:Y:S01]  /*a260*/  FMUL R16, R78.reuse, R20 ;  /* 0x000000144e107220 */ /* 0x040fe20000400000 */
[----:B------:R-:W-:Y:S01]  /*a270*/  F2FP.F16.F32.PACK_AB R10, R13, R12 ;  /* 0x0000000c0d0a723e */ /* 0x000fe200000000ff */
[C---:B------:R-:W-:Y:S01]  /*a280*/  FFMA R19, R81.reuse, R98, R19 ;  /* 0x0000006251137223 */ /* 0x040fe20000000013 */
[--C-:B------:R-:W-:Y:S02]  /*a290*/  HADD2.F32 R99, -RZ, R105.reuse.H0_H0 ;  /* 0x20000069ff637230 */ /* 0x100fe40000004100 */
[----:B------:R-:W-:Y:S01]  /*a2a0*/  FFMA R16, R81, R97, R16 ;  /* 0x0000006151107223 */ /* 0x000fe20000000010 */
[C---:B------:R-:W-:Y:S01]  /*a2b0*/  FMUL R17, R78.reuse, R21 ;  /* 0x000000154e117220 */ /* 0x040fe20000400000 */
[----:B------:R-:W-:Y:S01]  /*a2c0*/  HADD2.F32 R102, -RZ, R105.H1_H1 ;  /* 0x30000069ff667230 */ /* 0x000fe20000004100 */
[----:B------:R-:W-:Y:S01]  /*a2d0*/  F2FP.F16.F32.PACK_AB R11, R19, R14 ;  /* 0x0000000e130b723e */ /* 0x000fe200000000ff */
[C---:B------:R-:W-:Y:S01]  /*a2e0*/  FMUL R18, R78.reuse, R22 ;  /* 0x000000164e127220 */ /* 0x040fe20000400000 */
[C---:B------:R-:W-:Y:S01]  /*a2f0*/  FFMA R17, R81.reuse, R100, R17 ;  /* 0x0000006451117223 */ /* 0x040fe20000000011 */
[--C-:B------:R-:W-:Y:S02]  /*a300*/  HADD2.F32 R101, -RZ, R106.reuse.H0_H0 ;  /* 0x2000006aff657230 */ /* 0x100fe40000004100 */
[C---:B------:R-:W-:Y:S01]  /*a310*/  FMUL R23, R78.reuse, R23 ;  /* 0x000000174e177220 */ /* 0x040fe20000400000 */
[----:B------:R1:W-:Y:S01]  /*a320*/  STS.128 [R179+0xc400], R8 ;  /* 0x00c40008b3007388 */ /* 0x0003e20000000c00 */
[----:B------:R-:W-:Y:S01]  /*a330*/  FFMA R18, R81, R99, R18 ;  /* 0x0000006351127223 */ /* 0x000fe20000000012 */
[----:B------:R-:W-:Y:S01]  /*a340*/  F2FP.F16.F32.PACK_AB R16, R17, R16 ;  /* 0x000000101110723e */ /* 0x000fe200000000ff */
[----:B------:R-:W-:Y:S01]  /*a350*/  FFMA R23, R81, R102, R23 ;  /* 0x0000006651177223 */ /* 0x000fe20000000017 */
[----:B------:R-:W-:Y:S02]  /*a360*/  HADD2.F32 R104, -RZ, R106.H1_H1 ;  /* 0x3000006aff687230 */ /* 0x000fe40000004100 */
[C---:B------:R-:W-:Y:S01]  /*a370*/  FMUL R20, R78.reuse, R24 ;  /* 0x000000184e147220 */ /* 0x040fe20000400000 */
[--C-:B------:R-:W-:Y:S02]  /*a380*/  HADD2.F32 R103, -RZ, R107.reuse.H0_H0 ;  /* 0x2000006bff677230 */ /* 0x100fe40000004100 */
[C---:B------:R-:W-:Y:S01]  /*a390*/  FMUL R21, R78.reuse, R25 ;  /* 0x000000194e157220 */ /* 0x040fe20000400000 */
[----:B------:R-:W-:Y:S01]  /*a3a0*/  F2FP.F16.F32.PACK_AB R17, R23, R18 ;  /* 0x000000121711723e */ /* 0x000fe200000000ff */
[C---:B------:R-:W-:Y:S01]  /*a3b0*/  FFMA R20, R81.reuse, R101, R20 ;  /* 0x0000006551147223 */ /* 0x040fe20000000014 */
[----:B------:R-:W-:Y:S02]  /*a3c0*/  HADD2.F32 R106, -RZ, R107.H1_H1 ;  /* 0x3000006bff6a7230 */ /* 0x000fe40000004100 */
[----:B------:R-:W-:Y:S01]  /*a3d0*/  FFMA R21, R81, R104, R21 ;  /* 0x0000006851157223 */ /* 0x000fe20000000015 */
[C---:B------:R-:W-:Y:S01]  /*a3e0*/  FMUL R22, R78.reuse, R26 ;  /* 0x0000001a4e167220 */ /* 0x040fe20000400000 */
[--C-:B------:R-:W-:Y:S02]  /*a3f0*/  HADD2.F32 R105, -RZ, R112.reuse.H0_H0 ;  /* 0x20000070ff697230 */ /* 0x100fe40000004100 */
[C---:B------:R-:W-:Y:S01]  /*a400*/  FMUL R27, R78.reuse, R27 ;  /* 0x0000001b4e1b7220 */ /* 0x040fe20000400000 */
[----:B------:R-:W-:Y:S01]  /*a410*/  HADD2.F32 R108, -RZ, R112.H1_H1 ;  /* 0x30000070ff6c7230 */ /* 0x000fe20000004100 */
[----:B------:R-:W-:Y:S01]  /*a420*/  F2FP.F16.F32.PACK_AB R18, R21, R20 ;  /* 0x000000141512723e */ /* 0x000fe200000000ff */
[C---:B------:R-:W-:Y:S01]  /*a430*/  FFMA R22, R81.reuse, R103, R22 ;  /* 0x0000006751167223 */ /* 0x040fe20000000016 */
        /* <DEDUP_REMOVED lines=9> */
[--C-:B------:R-:W-:Y:S01]  /*a4d0*/  HADD2.F32 R109, -RZ, R114.reuse.H0_H0 ;  /* 0x20000072ff6d7230 */ /* 0x100fe20000004100 */
[----:B------:R1:W-:Y:S01]  /*a4e0*/  STS.128 [R177+0xc400], R16 ;  /* 0x00c40010b1007388 */ /* 0x0003e20000000c00 */
        /* <DEDUP_REMOVED lines=69> */
[C---:B------:R-:W-:Y:S01]  /*a940*/  FFMA R45, R81.reuse, R128, R45 ;  /* 0x00000080512d7223 */ /* 0x040fe2000000002d */
[C---:B------:R-:W-:Y:S01]  /*a950*/  FMUL R46, R78.reuse, R50 ;  /* 0x000000324e2e7220 */ /* 0x040fe20000400000 */
[--C-:B------:R-:W-:Y:S02]  /*a960*/  HADD2.F32 R129, -RZ, R136.reuse.H0_H0 ;  /* 0x20000088ff817230 */ /* 0x100fe40000004100 */
[C---:B------:R-:W-:Y:S01]  /*a970*/  FMUL R51, R78.reuse, R51 ;  /* 0x000000334e337220 */ /* 0x040fe20000400000 */
[----:B------:R-:W-:Y:S02]  /*a980*/  HADD2.F32 R132, -RZ, R136.H1_H1 ;  /* 0x30000088ff847230 */ /* 0x000fe40000004100 */
[C---:B------:R-:W-:Y:S01]  /*a990*/  FMUL R48, R78.reuse, R52 ;  /* 0x000000344e307220 */ /* 0x040fe20000400000 */
[--C-:B------:R-:W-:Y:S02]  /*a9a0*/  HADD2.F32 R131, -RZ, R137.reuse.H0_H0 ;  /* 0x20000089ff837230 */ /* 0x100fe40000004100 */
[C---:B------:R-:W-:Y:S01]  /*a9b0*/  FMUL R49, R78.reuse, R53 ;  /* 0x000000354e317220 */ /* 0x040fe20000400000 */
[C---:B------:R-:W-:Y:S01]  /*a9c0*/  FFMA R46, R81.reuse, R127, R46 ;  /* 0x0000007f512e7223 */ /* 0x040fe2000000002e */
[----:B------:R-:W-:Y:S02]  /*a9d0*/  HADD2.F32 R134, -RZ, R137.H1_H1 ;  /* 0x30000089ff867230 */ /* 0x000fe40000004100 */
[C---:B------:R-:W-:Y:S01]  /*a9e0*/  FMUL R50, R78.reuse, R54 ;  /* 0x000000364e327220 */ /* 0x040fe20000400000 */
[C---:B------:R-:W-:Y:S01]  /*a9f0*/  FFMA R51, R81.reuse, R130, R51 ;  /* 0x0000008251337223 */ /* 0x040fe20000000033 */
        /* <DEDUP_REMOVED lines=11> */
[----:B------:R-:W-:Y:S01]  /*aab0*/  FFMA R55, R81, R134, R55 ;  /* 0x0000008651377223 */ /* 0x000fe20000000037 */
[--C-:B------:R-:W-:Y:S02]  /*aac0*/  HADD2.F32 R137, -RZ, R144.reuse.H0_H0 ;  /* 0x20000090ff897230 */ /* 0x100fe40000004100 */
[C---:B------:R-:W-:Y:S01]  /*aad0*/  FMUL R59, R78.reuse, R59 ;  /* 0x0000003b4e3b7220 */ /* 0x040fe20000400000 */
[----:B------:R-:W-:Y:S01]  /*aae0*/  F2FP.F16.F32.PACK_AB R42, R45, R44 ;  /* 0x0000002c2d2a723e */ /* 0x000fe200000000ff */
[----:B------:R-:W-:Y:S01]  /*aaf0*/  FFMA R52, R81, R133, R52 ;  /* 0x0000008551347223 */ /* 0x000fe20000000034 */
[----:B------:R-:W-:Y:S01]  /*ab00*/  F2FP.F16.F32.PACK_AB R43, R51, R46 ;  /* 0x0000002e332b723e */ /* 0x000fe200000000ff */
[----:B------:R-:W-:Y:S02]  /*ab10*/  HADD2.F32 R140, -RZ, R144.H1_H1 ;  /* 0x30000090ff8c7230 */ /* 0x000fe40000004100 */
[C---:B------:R-:W-:Y:S01]  /*ab20*/  FMUL R56, R78.reuse, R60 ;  /* 0x0000003c4e387220 */ /* 0x040fe20000400000 */
[C---:B------:R-:W-:Y:S01]  /*ab30*/  FFMA R53, R81.reuse, R136, R53 ;  /* 0x0000008851357223 */ /* 0x040fe20000000035 */
[--C-:B------:R-:W-:Y:S01]  /*ab40*/  HADD2.F32 R139, -RZ, R145.reuse.H0_H0 ;  /* 0x20000091ff8b7230 */ /* 0x100fe20000004100 */
[----:B------:R1:W-:Y:S01]  /*ab50*/  STS.128 [R182+0xc400], R40 ;  /* 0x00c40028b6007388 */ /* 0x0003e20000000c00 */
        /* <DEDUP_REMOVED lines=15> */
[----:B------:R-:W-:Y:S02]  /*ac50*/  HADD2.F32 R146, -RZ, R147.H1_H1 ;  /* 0x30000093ff927230 */ /* 0x000fe40000004100 */
[C---:B------:R-:W-:Y:S01]  /*ac60*/  FMUL R62, R78.reuse, R66 ;  /* 0x000000424e3e7220 */ /* 0x040fe20000400000 */
[----:B------:R-:W-:Y:S01]  /*ac70*/  F2FP.F16.F32.PACK_AB R49, R55, R50 ;  /* 0x000000323731723e */ /* 0x000fe200000000ff */
        /* <DEDUP_REMOVED lines=31> */
.L_x_132:
[----:B------:R-:W-:Y:S05]  /*ae70*/  BSYNC.RECONVERGENT B0 ;  /* 0x0000000000007941 */ /* 0x000fea0003800200 */
.L_x_131:
[----:B------:R-:W-:Y:S01]  /*ae80*/  BAR.SYNC.DEFER_BLOCKING 0x1, 0x80 ;  /* 0x0042000000007b1d */ /* 0x000fe20000010000 */
[----:B------:R-:W-:Y:S01]  /*ae90*/  UISETP.NE.AND UP0, UPT, UR49, -0x4, UPT ;  /* 0xfffffffc3100788c */ /* 0x000fe2000bf05270 */
[----:B------:R-:W-:Y:S08]  /*aea0*/  IADD3 R76, PT, PT, R76, 0x1, RZ ;  /* 0x000000014c4c7810 */ /* 0x000ff00007ffe0ff */
[----:B------:R-:W-:Y:S05]  /*aeb0*/  BRA.U !UP0, `(.L_x_133) ;  /* 0x0000000108287547 */ /* 0x000fea000b800000 */
[----:B------:R-:W-:Y:S01]  /*aec0*/  ISETP.NE.AND P0, PT, R176, RZ, PT ;  /* 0x000000ffb000720c */ /* 0x000fe20003f05270 */
[----:B------:R-:W-:Y:S01]  /*aed0*/  IMAD.U32 R3, RZ, RZ, UR51 ;  /* 0x00000033ff037e24 */ /* 0x000fe2000f8e00ff */
[----:B------:R-:W-:Y:S01]  /*aee0*/  UIADD3 UR51, UPT, UPT, UR51, 0x1, URZ ;  /* 0x0000000133337890 */ /* 0x000fe2000fffe0ff */
[----:B------:R-:W-:Y:S03]  /*aef0*/  IMAD.U32 R0, RZ, RZ, UR37 ;  /* 0x00000025ff007e24 */ /* 0x000fe6000f8e00ff */
[----:B------:R-:W-:Y:S04]  /*af00*/  UISETP.NE.AND UP0, UPT, UR51, 0x4, UPT ;  /* 0x000000043300788c */ /* 0x000fe8000bf05270 */
[----:B------:R-:W-:Y:S03]  /*af10*/  USEL UR51, UR51, URZ, UP0 ;  /* 0x000000ff33337287 */ /* 0x000fe60008000000 */
[----:B------:R-:W-:Y:S05]  /*af20*/  @P0 LEA R3, R3, UR48, 0x3 ;  /* 0x0000003003030c11 */ /* 0x000fea000f8e18ff */
[----:B------:R-:W-:Y:S05]  /*af30*/  @P0 VIADD R3, R3, 0xf0 ;  /* 0x000000f003030836 */ /* 0x000fea0000000000 */
[----:B------:R-:W-:Y:S04]  /*af40*/  @P0 PRMT R0, R0, 0x654, R3 ;  /* 0x0000065400000816 */ /* 0x000fe80000000003 */
[----:B------:R2:W-:Y:S03]  /*af50*/  @P0 SYNCS.ARRIVE.TRANS64.RED.A1T0 RZ, [R0+URZ], RZ ;  /* 0x000000ff00ff09a7 */ /* 0x0005e600081004ff */
.L_x_133:
[----:B------:R-:W-:Y:S01]  /*af60*/  ISETP.NE.AND P2, PT, R171, RZ, PT ;  /* 0x000000ffab00720c */ /* 0x000fe20003f45270 */
[----:B------:R-:W-:Y:S01]  /*af70*/  UIADD3 UR49, UPT, UPT, UR49, 0x4, URZ ;  /* 0x0000000431317890 */ /* 0x000fe2000fffe0ff */
[----:B------:R-:W-:Y:S01]  /*af80*/  ISETP.NE.AND P0, PT, R173, 0x2, PT ;  /* 0x00000002ad00780c */ /* 0x000fe20003f05270 */
[----:B------:R-:W-:Y:S01]  /*af90*/  IMAD.IADD R20, R75, 0x1, R154 ;  /* 0x000000014b147824 */ /* 0x000fe200078e029a */
[----:B------:R-:W-:Y:S01]  /*afa0*/  ISETP.NE.AND P1, PT, R76, 0x2, PT ;  /* 0x000000024c00780c */ /* 0x000fe20003f25270 */
[----:B------:R-:W-:Y:S01]  /*afb0*/  IMAD.IADD R21, R77, 0x1, R156 ;  /* 0x000000014d157824 */ /* 0x000fe200078e029c */
[----:B--2---:R-:W-:Y:S02]  /*afc0*/  SEL R0, RZ, 0x1, P0 ;  /* 0x00000001ff007807 */ /* 0x004fe40000000000 */
[----:B------:R-:W-:Y:S02]  /*afd0*/  SEL R3, RZ, 0x1, P1 ;  /* 0x00000001ff037807 */ /* 0x000fe40000800000 */
[----:B------:R-:W-:Y:S02]  /*afe0*/  LOP3.LUT R165, R165, R0, RZ, 0x3c, !PT ;  /* 0x00000000a5a57212 */ /* 0x000fe400078e3cff */
[----:B------:R-:W-:Y:S02]  /*aff0*/  LOP3.LUT R166, R166, R3, RZ, 0x3c, !PT ;  /* 0x00000003a6a67212 */ /* 0x000fe400078e3cff */
[----:B------:R-:W-:Y:S02]  /*b000*/  @P2 R2UR UR36, R164 ;  /* 0x00000000a42422ca */ /* 0x000fe400000e0000 */
[----:B------:R-:W-:Y:S02]  /*b010*/  SEL R173, R173, RZ, P0 ;  /* 0x000000ffadad7207 */ /* 0x000fe40000000000 */
[----:B------:R-:W-:Y:S01]  /*b020*/  SEL R76, R76, RZ, P1 ;  /* 0x000000ff4c4c7207 */ /* 0x000fe20000800000 */
[----:B------:R-:W-:Y:S10]  /*b030*/  @P2 BRA `(.L_x_134) ;  /* 0xffffffa0000c2947 */ /* 0x000ff4000383ffff */
[----:B------:R-:W-:-:S09]  /*b040*/  UISETP.NE.AND UP0, UPT, UR50, URZ, UPT ;  /* 0x000000ff3200728c */ /* 0x000fd2000bf05270 */
[----:B------:R-:W-:Y:S05]  /*b050*/  BRA.U !UP0, `(.L_x_135) ;  /* 0x0000000108487547 */ /* 0x000fea000b800000 */
[----:B------:R-:W2:Y:S02]  /*b060*/  LDCU.64 UR4, c[0x0][0x890] ;  /* 0x00011200ff0477ac */ /* 0x000ea40008000a00 */
[----:B--2---:R-:W-:-:S04]  /*b070*/  UISETP.NE.U32.AND UP0, UPT, UR4, URZ, UPT ;  /* 0x000000ff0400728c */ /* 0x004fc8000bf05070 */
[----:B------:R-:W-:-:S09]  /*b080*/  UISETP.NE.AND.EX UP0, UPT, UR5, URZ, UPT, UP0 ;  /* 0x000000ff0500728c */ /* 0x000fd2000bf05300 */
[----:B------:R-:W-:Y:S05]  /*b090*/  BRA.U UP0, `(.L_x_136) ;  /* 0x00000001000c7547 */ /* 0x000fea000b800000 */
[----:B------:R-:W-:-:S13]  /*b0a0*/  FSETP.NEU.AND P0, PT, R81, RZ, PT ;  /* 0x000000ff5100720b */ /* 0x000fda0003f0d000 */
[----:B------:R-:W-:Y:S05]  /*b0b0*/  @!P0 EXIT ;  /* 0x000000000000894d */ /* 0x000fea0003800000 */
[----:B------:R-:W-:Y:S05]  /*b0c0*/  BRA `(.L_x_135) ;  /* 0x00000000002c7947 */ /* 0x000fea0003800000 */
.L_x_136:
[----:B------:R-:W-:Y:S01]  /*b0d0*/  ISETP.NE.AND P0, PT, R172, RZ, PT ;  /* 0x000000ffac00720c */ /* 0x000fe20003f05270 */
[----:B------:R-:W-:-:S12]  /*b0e0*/  BSSY.RECONVERGENT B0, `(.L_x_135) ;  /* 0x0000009000007945 */ /* 0x000fd80003800200 */
[----:B------:R-:W-:Y:S05]  /*b0f0*/  @P0 BRA `(.L_x_137) ;  /* 0x0000000000140947 */ /* 0x000fea0003800000 */
[----:B------:R-:W2:Y:S02]  /*b100*/  LDCU.64 UR4, c[0x0][0x888] ;  /* 0x00011100ff0477ac */ /* 0x000ea40008000a00 */
[----:B--2---:R-:W-:-:S04]  /*b110*/  ISETP.NE.U32.AND P0, PT, RZ, UR4, PT ;  /* 0x00000004ff007c0c */ /* 0x004fc8000bf05070 */
[----:B------:R-:W-:-:S13]  /*b120*/  ISETP.NE.AND.EX P0, PT, RZ, UR5, PT, P0 ;  /* 0x00000005ff007c0c */ /* 0x000fda000bf05300 */
[----:B------:R-:W-:Y:S05]  /*b130*/  @!P0 EXIT ;  /* 0x000000000000894d */ /* 0x000fea0003800000 */
[----:B------:R-:W-:Y:S05]  /*b140*/  BRA `(.L_x_138) ;  /* 0x0000000000087947 */ /* 0x000fea0003800000 */
.L_x_137:
[----:B------:R-:W-:-:S13]  /*b150*/  FSETP.NEU.AND P0, PT, R81, RZ, PT ;  /* 0x000000ff5100720b */ /* 0x000fda0003f0d000 */
[----:B------:R-:W-:Y:S05]  /*b160*/  @!P0 EXIT ;  /* 0x000000000000894d */ /* 0x000fea0003800000 */
.L_x_138:
[----:B------:R-:W-:Y:S05]  /*b170*/  BSYNC.RECONVERGENT B0 ;  /* 0x0000000000007941 */ /* 0x000fea0003800200 */
.L_x_135:
[----:B------:R-:W-:Y:S01]  /*b180*/  ULEA UR4, UR51, UR48, 0x3 ;  /* 0x0000003033047291 */ /* 0x000fe2000f8e18ff */
[----:B------:R-:W-:-:S04]  /*b190*/  DEPBAR.LE SB0, 0x0 ;  /* 0x000080000000791a */ /* 0x000fc80000000000 */
[----:B------:R-:W-:-:S04]  /*b1a0*/  UIADD3 UR4, UPT, UPT, UR4, 0xf0, URZ ;  /* 0x000000f004047890 */ /* 0x000fc8000fffe0ff */
[----:B------:R-:W-:-:S09]  /*b1b0*/  UPRMT UR4, UR37, 0x654, UR4 ;  /* 0x0000065425047896 */ /* 0x000fd20008000004 */
[----:B------:R-:W-:Y:S01]  /*b1c0*/  SYNCS.ARRIVE.TRANS64.RED.A1T0 RZ, [UR4], RZ ;  /* 0x000000ffffff79a7 */ /* 0x000fe20008100404 */
[----:B------:R-:W-:Y:S05]  /*b1d0*/  EXIT ;  /* 0x000000000000794d */ /* 0x000fea0003800000 */
.L_x_20:
[----:B--2---:R2:W1:Y:S02]  /*b1e0*/  SYNCS.PHASECHK.TRANS64.TRYWAIT P0, [R3+URZ+0x170], R2 ;  /* 0x00017002030075a7 */ /* 0x00446400080011ff */
[----:B-1----:R-:W-:Y:S05]  /*b1f0*/  @!P0 NANOSLEEP.SYNCS 0x989680 ;  /* 0x009896800000895d */ /* 0x002fea0003900000 */
[----:B------:R-:W1:Y:S02]  /*b200*/  @!P0 SYNCS.PHASECHK.TRANS64 P0, [R3+URZ+0x170], R2 ;  /* 0x00017002030085a7 */ /* 0x000e6400080010ff */
[----:B-1----:R-:W-:Y:S05]  /*b210*/  @!P0 BRA `(.L_x_20) ;  /* 0xfffffffc00f08947 */ /* 0x002fea000383ffff */
[----:B------:R-:W-:Y:S05]  /*b220*/  BRA `(.L_x_139) ;  /* 0xffffff6400347947 */ /* 0x000fea000383ffff */
.L_x_23:
[----:B-1----:R-:W-:-:S07]  /*b230*/  MOV R2, UR33 ;  /* 0x0000002100027c02 */ /* 0x002fce0008000f00 */
.L_x_140:
[----:B-1----:R1:W2:Y:S02]  /*b240*/  SYNCS.PHASECHK.TRANS64.TRYWAIT P0, [R2+URZ+0x68], R5 ;  /* 0x00006805020075a7 */ /* 0x0022a400080011ff */
[----:B--2---:R-:W-:Y:S05]  /*b250*/  @!P0 NANOSLEEP.SYNCS 0x989680 ;  /* 0x009896800000895d */ /* 0x004fea0003900000 */
[----:B------:R-:W2:Y:S02]  /*b260*/  @!P0 SYNCS.PHASECHK.TRANS64 P0, [R2+URZ+0x68], R5 ;  /* 0x00006805020085a7 */ /* 0x000ea400080010ff */
[----:B--2---:R-:W-:Y:S05]  /*b270*/  @!P0 BRA `(.L_x_140) ;  /* 0xfffffffc00f08947 */ /* 0x004fea000383ffff */
[----:B------:R-:W-:Y:S05]  /*b280*/  BRA `(.L_x_22) ;  /* 0xffffff6400847947 */ /* 0x000fea000383ffff */
.L_x_29:
[----:B-1----:R-:W-:-:S07]  /*b290*/  MOV R2, UR17 ;  /* 0x0000001100027c02 */ /* 0x002fce0008000f00 */
.L_x_141:
[----:B-1----:R1:W2:Y:S02]  /*b2a0*/  SYNCS.PHASECHK.TRANS64.TRYWAIT P0, [R2+URZ+0x68], R5 ;  /* 0x00006805020075a7 */ /* 0x0022a400080011ff */
[----:B--2---:R-:W-:Y:S05]  /*b2b0*/  @!P0 NANOSLEEP.SYNCS 0x989680 ;  /* 0x009896800000895d */ /* 0x004fea0003900000 */
[----:B------:R-:W2:Y:S02]  /*b2c0*/  @!P0 SYNCS.PHASECHK.TRANS64 P0, [R2+URZ+0x68], R5 ;  /* 0x00006805020085a7 */ /* 0x000ea400080010ff */
[----:B--2---:R-:W-:Y:S05]  /*b2d0*/  @!P0 BRA `(.L_x_141) ;  /* 0xfffffffc00f08947 */ /* 0x004fea000383ffff */
[----:B------:R-:W-:Y:S05]  /*b2e0*/  BRA `(.L_x_28) ;  /* 0xffffff68002c7947 */ /* 0x000fea000383ffff */
.L_x_33:
[----:B-1----:R1:W2:Y:S02]  /*b2f0*/  SYNCS.PHASECHK.TRANS64.TRYWAIT P0, [R2+URZ+0x120], R3 ;  /* 0x00012003020075a7 */ /* 0x0022a400080011ff */
[----:B--2---:R-:W-:Y:S05]  /*b300*/  @!P0 NANOSLEEP.SYNCS 0x989680 ;  /* 0x009896800000895d */ /* 0x004fea0003900000 */
[----:B------:R-:W2:Y:S02]  /*b310*/  @!P0 SYNCS.PHASECHK.TRANS64 P0, [R2+URZ+0x120], R3 ;  /* 0x00012003020085a7 */ /* 0x000ea400080010ff */
[----:B--2---:R-:W-:Y:S05]  /*b320*/  @!P0 BRA `(.L_x_33) ;  /* 0xfffffffc00f08947 */ /* 0x004fea000383ffff */
[----:B------:R-:W-:Y:S05]  /*b330*/  BRA `(.L_x_142) ;  /* 0xffffff6800bc7947 */ /* 0x000fea000383ffff */
.L_x_37:
[----:B----4-:R-:W-:-:S07]  /*b340*/  MOV R0, UR5 ;  /* 0x0000000500007c02 */ /* 0x010fce0008000f00 */
.L_x_143:
[----:B-1----:R1:W2:Y:S02]  /*b350*/  SYNCS.PHASECHK.TRANS64.TRYWAIT P0, [R0+URZ], R3 ;  /* 0x00000003000075a7 */ /* 0x0022a400080011ff */
[----:B--2---:R-:W-:Y:S05]  /*b360*/  @!P0 NANOSLEEP.SYNCS 0x989680 ;  /* 0x009896800000895d */ /* 0x004fea0003900000 */
[----:B------:R-:W2:Y:S02]  /*b370*/  @!P0 SYNCS.PHASECHK.TRANS64 P0, [R0+URZ], R3 ;  /* 0x00000003000085a7 */ /* 0x000ea400080010ff */
[----:B--2---:R-:W-:Y:S05]  /*b380*/  @!P0 BRA `(.L_x_143) ;  /* 0xfffffffc00f08947 */ /* 0x004fea000383ffff */
[----:B------:R-:W-:Y:S05]  /*b390*/  BRA `(.L_x_144) ;  /* 0xffffff70002c7947 */ /* 0x000fea000383ffff */
.L_x_38:
[----:B----4-:R-:W-:-:S07]  /*b3a0*/  MOV R0, UR5 ;  /* 0x0000000500007c02 */ /* 0x010fce0008000f00 */
.L_x_145:
[----:B-1----:R1:W2:Y:S02]  /*b3b0*/  SYNCS.PHASECHK.TRANS64.TRYWAIT P0, [R0+URZ], R3 ;  /* 0x00000003000075a7 */ /* 0x0022a400080011ff */
[----:B--2---:R-:W-:Y:S05]  /*b3c0*/  @!P0 NANOSLEEP.SYNCS 0x989680 ;  /* 0x009896800000895d */ /* 0x004fea0003900000 */
[----:B------:R-:W2:Y:S02]  /*b3d0*/  @!P0 SYNCS.PHASECHK.TRANS64 P0, [R0+URZ], R3 ;  /* 0x00000003000085a7 */ /* 0x000ea400080010ff */
[----:B--2---:R-:W-:Y:S05]  /*b3e0*/  @!P0 BRA `(.L_x_145) ;  /* 0xfffffffc00f08947 */ /* 0x004fea000383ffff */
[----:B------:R-:W-:Y:S05]  /*b3f0*/  BRA `(.L_x_146) ;  /* 0xffffff7000387947 */ /* 0x000fea000383ffff */
.L_x_39:
[----:B----4-:R-:W-:-:S07]  /*b400*/  MOV R0, UR5 ;  /* 0x0000000500007c02 */ /* 0x010fce0008000f00 */
.L_x_147:
[----:B-1----:R1:W2:Y:S02]  /*b410*/  SYNCS.PHASECHK.TRANS64.TRYWAIT P0, [R0+URZ], R3 ;  /* 0x00000003000075a7 */ /* 0x0022a400080011ff */
[----:B--2---:R-:W-:Y:S05]  /*b420*/  @!P0 NANOSLEEP.SYNCS 0x989680 ;  /* 0x009896800000895d */ /* 0x004fea0003900000 */
[----:B------:R-:W2:Y:S02]  /*b430*/  @!P0 SYNCS.PHASECHK.TRANS64 P0, [R0+URZ], R3 ;  /* 0x00000003000085a7 */ /* 0x000ea400080010ff */
[----:B--2---:R-:W-:Y:S05]  /*b440*/  @!P0 BRA `(.L_x_147) ;  /* 0xfffffffc00f08947 */ /* 0x004fea000383ffff */
[----:B------:R-:W-:Y:S05]  /*b450*/  BRA `(.L_x_148) ;  /* 0xffffff7000447947 */ /* 0x000fea000383ffff */
.L_x_40:
[----:B----4-:R-:W-:-:S07]  /*b460*/  MOV R0, UR5 ;  /* 0x0000000500007c02 */ /* 0x010fce0008000f00 */
.L_x_149:
[----:B-1----:R1:W2:Y:S02]  /*b470*/  SYNCS.PHASECHK.TRANS64.TRYWAIT P0, [R0+URZ], R3 ;  /* 0x00000003000075a7 */ /* 0x0022a400080011ff */
[----:B--2---:R-:W-:Y:S05]  /*b480*/  @!P0 NANOSLEEP.SYNCS 0x989680 ;  /* 0x009896800000895d */ /* 0x004fea0003900000 */
[----:B------:R-:W2:Y:S02]  /*b490*/  @!P0 SYNCS.PHASECHK.TRANS64 P0, [R0+URZ], R3 ;  /* 0x00000003000085a7 */ /* 0x000ea400080010ff */
[----:B--2---:R-:W-:Y:S05]  /*b4a0*/  @!P0 BRA `(.L_x_149) ;  /* 0xfffffffc00f08947 */ /* 0x004fea000383ffff */
[----:B------:R-:W-:Y:S05]  /*b4b0*/  BRA `(.L_x_150) ;  /* 0xffffff7000507947 */ /* 0x000fea000383ffff */
.L_x_41:
[----:B----4-:R-:W-:-:S07]  /*b4c0*/  MOV R0, UR5 ;  /* 0x0000000500007c02 */ /* 0x010fce0008000f00 */
.L_x_151:
[----:B-1----:R1:W2:Y:S02]  /*b4d0*/  SYNCS.PHASECHK.TRANS64.TRYWAIT P0, [R0+URZ], R3 ;  /* 0x00000003000075a7 */ /* 0x0022a400080011ff */
[----:B--2---:R-:W-:Y:S05]  /*b4e0*/  @!P0 NANOSLEEP.SYNCS 0x989680 ;  /* 0x009896800000895d */ /* 0x004fea0003900000 */
[----:B------:R-:W2:Y:S02]  /*b4f0*/  @!P0 SYNCS.PHASECHK.TRANS64 P0, [R0+URZ], R3 ;  /* 0x00000003000085a7 */ /* 0x000ea400080010ff */
[----:B--2---:R-:W-:Y:S05]  /*b500*/  @!P0 BRA `(.L_x_151) ;  /* 0xfffffffc00f08947 */ /* 0x004fea000383ffff */
[----:B------:R-:W-:Y:S05]  /*b510*/  BRA `(.L_x_152) ;  /* 0xffffff70005c7947 */ /* 0x000fea000383ffff */
.L_x_42:
[----:B----4-:R-:W-:-:S07]  /*b520*/  MOV R0, UR5 ;  /* 0x0000000500007c02 */ /* 0x010fce0008000f00 */
.L_x_153:
[----:B-1----:R1:W2:Y:S02]  /*b530*/  SYNCS.PHASECHK.TRANS64.TRYWAIT P0, [R0+URZ], R3 ;  /* 0x00000003000075a7 */ /* 0x0022a400080011ff */
[----:B--2---:R-:W-:Y:S05]  /*b540*/  @!P0 NANOSLEEP.SYNCS 0x989680 ;  /* 0x009896800000895d */ /* 0x004fea0003900000 */
[----:B------:R-:W2:Y:S02]  /*b550*/  @!P0 SYNCS.PHASECHK.TRANS64 P0, [R0+URZ], R3 ;  /* 0x00000003000085a7 */ /* 0x000ea400080010ff */
[----:B--2---:R-:W-:Y:S05]  /*b560*/  @!P0 BRA `(.L_x_153) ;  /* 0xfffffffc00f08947 */ /* 0x004fea000383ffff */
[----:B------:R-:W-:Y:S05]  /*b570*/  BRA `(.L_x_154) ;  /* 0xffffff7000687947 */ /* 0x000fea000383ffff */
.L_x_43:
[----:B----4-:R-:W-:-:S07]  /*b580*/  MOV R0, UR5 ;  /* 0x0000000500007c02 */ /* 0x010fce0008000f00 */
.L_x_155:
[----:B-1----:R1:W2:Y:S02]  /*b590*/  SYNCS.PHASECHK.TRANS64.TRYWAIT P0, [R0+URZ], R3 ;  /* 0x00000003000075a7 */ /* 0x0022a400080011ff */
[----:B--2---:R-:W-:Y:S05]  /*b5a0*/  @!P0 NANOSLEEP.SYNCS 0x989680 ;  /* 0x009896800000895d */ /* 0x004fea0003900000 */
[----:B------:R-:W2:Y:S02]  /*b5b0*/  @!P0 SYNCS.PHASECHK.TRANS64 P0, [R0+URZ], R3 ;  /* 0x00000003000085a7 */ /* 0x000ea400080010ff */
[----:B--2---:R-:W-:Y:S05]  /*b5c0*/  @!P0 BRA `(.L_x_155) ;  /* 0xfffffffc00f08947 */ /* 0x004fea000383ffff */
[----:B------:R-:W-:Y:S05]  /*b5d0*/  BRA `(.L_x_156) ;  /* 0xffffff7000747947 */ /* 0x000fea000383ffff */
.L_x_44:
[----:B----4-:R-:W-:-:S07]  /*b5e0*/  MOV R0, UR5 ;  /* 0x0000000500007c02 */ /* 0x010fce0008000f00 */
.L_x_157:
[----:B-1----:R1:W2:Y:S02]  /*b5f0*/  SYNCS.PHASECHK.TRANS64.TRYWAIT P0, [R0+URZ], R3 ;  /* 0x00000003000075a7 */ /* 0x0022a400080011ff */
[----:B--2---:R-:W-:Y:S05]  /*b600*/  @!P0 NANOSLEEP.SYNCS 0x989680 ;  /* 0x009896800000895d */ /* 0x004fea0003900000 */
[----:B------:R-:W2:Y:S02]  /*b610*/  @!P0 SYNCS.PHASECHK.TRANS64 P0, [R0+URZ], R3 ;  /* 0x00000003000085a7 */ /* 0x000ea400080010ff */
[----:B--2---:R-:W-:Y:S05]  /*b620*/  @!P0 BRA `(.L_x_157) ;  /* 0xfffffffc00f08947 */ /* 0x004fea000383ffff */
[----:B------:R-:W-:Y:S05]  /*b630*/  BRA `(.L_x_158) ;  /* 0xffffff7000807947 */ /* 0x000fea000383ffff */
.L_x_45:
[----:B----4-:R-:W-:-:S07]  /*b640*/  MOV R0, UR5 ;  /* 0x0000000500007c02 */ /* 0x010fce0008000f00 */
.L_x_159:
[----:B-1----:R1:W2:Y:S02]  /*b650*/  SYNCS.PHASECHK.TRANS64.TRYWAIT P0, [R0+URZ], R3 ;  /* 0x00000003000075a7 */ /* 0x0022a400080011ff */
[----:B--2---:R-:W-:Y:S05]  /*b660*/  @!P0 NANOSLEEP.SYNCS 0x989680 ;  /* 0x009896800000895d */ /* 0x004fea0003900000 */
[----:B------:R-:W2:Y:S02]  /*b670*/  @!P0 SYNCS.PHASECHK.TRANS64 P0, [R0+URZ], R3 ;  /* 0x00000003000085a7 */ /* 0x000ea400080010ff */
[----:B--2---:R-:W-:Y:S05]  /*b680*/  @!P0 BRA `(.L_x_159) ;  /* 0xfffffffc00f08947 */ /* 0x004fea000383ffff */
[----:B------:R-:W-:Y:S05]  /*b690*/  BRA `(.L_x_160) ;  /* 0xffffff70008c7947 */ /* 0x000fea000383ffff */
.L_x_46:
[----:B----4-:R-:W-:-:S07]  /*b6a0*/  MOV R0, UR5 ;  /* 0x0000000500007c02 */ /* 0x010fce0008000f00 */
.L_x_161:
[----:B-1----:R1:W2:Y:S02]  /*b6b0*/  SYNCS.PHASECHK.TRANS64.TRYWAIT P0, [R0+URZ], R3 ;  /* 0x00000003000075a7 */ /* 0x0022a400080011ff */
[----:B--2---:R-:W-:Y:S05]  /*b6c0*/  @!P0 NANOSLEEP.SYNCS 0x989680 ;  /* 0x009896800000895d */ /* 0x004fea0003900000 */
[----:B------:R-:W2:Y:S02]  /*b6d0*/  @!P0 SYNCS.PHASECHK.TRANS64 P0, [R0+URZ], R3 ;  /* 0x00000003000085a7 */ /* 0x000ea400080010ff */
[----:B--2---:R-:W-:Y:S05]  /*b6e0*/  @!P0 BRA `(.L_x_161) ;  /* 0xfffffffc00f08947 */ /* 0x004fea000383ffff */
[----:B------:R-:W-:Y:S05]  /*b6f0*/  BRA `(.L_x_162) ;  /* 0xffffff7000987947 */ /* 0x000fea000383ffff */
.L_x_47:
[----:B----4-:R-:W-:-:S07]  /*b700*/  MOV R0, UR5 ;  /* 0x0000000500007c02 */ /* 0x010fce0008000f00 */
.L_x_163:
[----:B-1----:R1:W2:Y:S02]  /*b710*/  SYNCS.PHASECHK.TRANS64.TRYWAIT P0, [R0+URZ], R3 ;  /* 0x00000003000075a7 */ /* 0x0022a400080011ff */
[----:B--2---:R-:W-:Y:S05]  /*b720*/  @!P0 NANOSLEEP.SYNCS 0x989680 ;  /* 0x009896800000895d */ /* 0x004fea0003900000 */
[----:B------:R-:W2:Y:S02]  /*b730*/  @!P0 SYNCS.PHASECHK.TRANS64 P0, [R0+URZ], R3 ;  /* 0x00000003000085a7 */ /* 0x000ea400080010ff */
[----:B--2---:R-:W-:Y:S05]  /*b740*/  @!P0 BRA `(.L_x_163) ;  /* 0xfffffffc00f08947 */ /* 0x004fea000383ffff */
[----:B------:R-:W-:Y:S05]  /*b750*/  BRA `(.L_x_164) ;  /* 0xffffff7000a47947 */ /* 0x000fea000383ffff */
.L_x_48:
[----:B----4-:R-:W-:-:S07]  /*b760*/  MOV R0, UR5 ;  /* 0x0000000500007c02 */ /* 0x010fce0008000f00 */
.L_x_165:
[----:B-1----:R1:W2:Y:S02]  /*b770*/  SYNCS.PHASECHK.TRANS64.TRYWAIT P0, [R0+URZ], R3 ;  /* 0x00000003000075a7 */ /* 0x0022a400080011ff */
[----:B--2---:R-:W-:Y:S05]  /*b780*/  @!P0 NANOSLEEP.SYNCS 0x989680 ;  /* 0x009896800000895d */ /* 0x004fea0003900000 */
[----:B------:R-:W2:Y:S02]  /*b790*/  @!P0 SYNCS.PHASECHK.TRANS64 P0, [R0+URZ], R3 ;  /* 0x00000003000085a7 */ /* 0x000ea400080010ff */
[----:B--2---:R-:W-:Y:S05]  /*b7a0*/  @!P0 BRA `(.L_x_165) ;  /* 0xfffffffc00f08947 */ /* 0x004fea000383ffff */
[----:B------:R-:W-:Y:S05]  /*b7b0*/  BRA `(.L_x_166) ;  /* 0xffffff7000b07947 */ /* 0x000fea000383ffff */
.L_x_51:
[----:B-1----:R1:W2:Y:S02]  /*b7c0*/  SYNCS.PHASECHK.TRANS64.TRYWAIT P0, [R0+URZ+0x160], R5 ;  /* 0x00016005000075a7 */ /* 0x0022a400080011ff */
[----:B--2---:R-:W-:Y:S05]  /*b7d0*/  @!P0 NANOSLEEP.SYNCS 0x989680 ;  /* 0x009896800000895d */ /* 0x004fea0003900000 */
[----:B------:R-:W2:Y:S02]  /*b7e0*/  @!P0 SYNCS.PHASECHK.TRANS64 P0, [R0+URZ+0x160], R5 ;  /* 0x00016005000085a7 */ /* 0x000ea400080010ff */
[----:B--2---:R-:W-:Y:S05]  /*b7f0*/  @!P0 BRA `(.L_x_51) ;  /* 0xfffffffc00f08947 */ /* 0x004fea000383ffff */
[----:B------:R-:W-:Y:S05]  /*b800*/  BRA `(.L_x_167) ;  /* 0xffffff74000c7947 */ /* 0x000fea000383ffff */
.L_x_52:
[----:B------:R-:W-:-:S07]  /*b810*/  MOV R0, UR5 ;  /* 0x0000000500007c02 */ /* 0x000fce0008000f00 */
.L_x_168:
[----:B-1----:R1:W2:Y:S02]  /*b820*/  SYNCS.PHASECHK.TRANS64.TRYWAIT P0, [R0+URZ+0x130], R5 ;  /* 0x00013005000075a7 */ /* 0x0022a400080011ff */
[----:B--2---:R-:W-:Y:S05]  /*b830*/  @!P0 NANOSLEEP.SYNCS 0x989680 ;  /* 0x009896800000895d */ /* 0x004fea0003900000 */
[----:B------:R-:W2:Y:S02]  /*b840*/  @!P0 SYNCS.PHASECHK.TRANS64 P0, [R0+URZ+0x130], R5 ;  /* 0x00013005000085a7 */ /* 0x000ea400080010ff */
[----:B--2---:R-:W-:Y:S05]  /*b850*/  @!P0 BRA `(.L_x_168) ;  /* 0xfffffffc00f08947 */ /* 0x004fea000383ffff */
[----:B------:R-:W-:Y:S05]  /*b860*/  BRA `(.L_x_169) ;  /* 0xffffff74001c7947 */ /* 0x000fea000383ffff */
.L_x_53:
[----:B-1----:R1:W2:Y:S02]  /*b870*/  SYNCS.PHASECHK.TRANS64.TRYWAIT P1, [R0+URZ+0x120], R5 ;  /* 0x00012005000075a7 */ /* 0x0022a400080211ff */
[----:B--2---:R-:W-:Y:S05]  /*b880*/  @!P1 NANOSLEEP.SYNCS 0x989680 ;  /* 0x009896800000995d */ /* 0x004fea0003900000 */
[----:B------:R-:W2:Y:S02]  /*b890*/  @!P1 SYNCS.PHASECHK.TRANS64 P1, [R0+URZ+0x120], R5 ;  /* 0x00012005000095a7 */ /* 0x000ea400080210ff */
[----:B--2---:R-:W-:Y:S05]  /*b8a0*/  @!P1 BRA `(.L_x_53) ;  /* 0xfffffffc00f09947 */ /* 0x004fea000383ffff */
[----:B------:R-:W-:Y:S05]  /*b8b0*/  BRA `(.L_x_170) ;  /* 0xffffff74004c7947 */ /* 0x000fea000383ffff */
.L_x_56:
[----:B------:R-:W-:-:S07]  /*b8c0*/  MOV R0, UR5 ;  /* 0x0000000500007c02 */ /* 0x000fce0008000f00 */
.L_x_171:
[----:B-1----:R1:W2:Y:S02]  /*b8d0*/  SYNCS.PHASECHK.TRANS64.TRYWAIT P0, [R0+URZ+0x130], R3 ;  /* 0x00013003000075a7 */ /* 0x0022a400080011ff */
[----:B--2---:R-:W-:Y:S05]  /*b8e0*/  @!P0 NANOSLEEP.SYNCS 0x989680 ;  /* 0x009896800000895d */ /* 0x004fea0003900000 */
[----:B------:R-:W2:Y:S02]  /*b8f0*/  @!P0 SYNCS.PHASECHK.TRANS64 P0, [R0+URZ+0x130], R3 ;  /* 0x00013003000085a7 */ /* 0x000ea400080010ff */
[----:B--2---:R-:W-:Y:S05]  /*b900*/  @!P0 BRA `(.L_x_171) ;  /* 0xfffffffc00f08947 */ /* 0x004fea000383ffff */
[----:B------:R-:W-:Y:S05]  /*b910*/  BRA `(.L_x_55) ;  /* 0xffffff7400a07947 */ /* 0x000fea000383ffff */
.L_x_63:
[----:B-1----:R1:W2:Y:S02]  /*b920*/  SYNCS.PHASECHK.TRANS64.TRYWAIT P1, [R0+URZ+0x120], R5 ;  /* 0x00012005000075a7 */ /* 0x0022a400080211ff */
[----:B--2---:R-:W-:Y:S05]  /*b930*/  @!P1 NANOSLEEP.SYNCS 0x989680 ;  /* 0x009896800000995d */ /* 0x004fea0003900000 */
[----:B------:R-:W2:Y:S02]  /*b940*/  @!P1 SYNCS.PHASECHK.TRANS64 P1, [R0+URZ+0x120], R5 ;  /* 0x00012005000095a7 */ /* 0x000ea400080210ff */
[----:B--2---:R-:W-:Y:S05]  /*b950*/  @!P1 BRA `(.L_x_63) ;  /* 0xfffffffc00f09947 */ /* 0x004fea000383ffff */
[----:B------:R-:W-:Y:S05]  /*b960*/  BRA `(.L_x_172) ;  /* 0xffffff7800f87947 */ /* 0x000fea000383ffff */
.L_x_64:
[----:B------:R-:W-:-:S07]  /*b970*/  MOV R3, UR9 ;  /* 0x0000000900037c02 */ /* 0x000fce0008000f00 */
.L_x_173:
[----:B-1----:R1:W2:Y:S02]  /*b980*/  SYNCS.PHASECHK.TRANS64.TRYWAIT P0, [R3+URZ+0x150], R0 ;  /* 0x00015000030075a7 */ /* 0x0022a400080011ff */
[----:B--2---:R-:W-:Y:S05]  /*b990*/  @!P0 NANOSLEEP.SYNCS 0x989680 ;  /* 0x009896800000895d */ /* 0x004fea0003900000 */
[----:B------:R-:W2:Y:S02]  /*b9a0*/  @!P0 SYNCS.PHASECHK.TRANS64 P0, [R3+URZ+0x150], R0 ;  /* 0x00015000030085a7 */ /* 0x000ea400080010ff */
[----:B--2---:R-:W-:Y:S05]  /*b9b0*/  @!P0 BRA `(.L_x_173) ;  /* 0xfffffffc00f08947 */ /* 0x004fea000383ffff */
[----:B------:R-:W-:Y:S05]  /*b9c0*/  BRA `(.L_x_174) ;  /* 0xffffff7c002c7947 */ /* 0x000fea000383ffff */
.L_x_67:
[----:B------:R-:W-:Y:S07]  /*b9d0*/  MOV R0, UR7 ;  /* 0x0000000700007c02 */ /* 0x000fee0008000f00 */
.L_x_175:
[----:B-1----:R1:W2:Y:S02]  /*b9e0*/  SYNCS.PHASECHK.TRANS64.TRYWAIT P0, [R0+URZ], R3 ;  /* 0x00000003000075a7 */ /* 0x0022a400080011ff */
[----:B--2---:R-:W-:Y:S05]  /*b9f0*/  @!P0 NANOSLEEP.SYNCS 0x989680 ;  /* 0x009896800000895d */ /* 0x004fea0003900000 */
[----:B------:R-:W2:Y:S02]  /*ba00*/  @!P0 SYNCS.PHASECHK.TRANS64 P0, [R0+URZ], R3 ;  /* 0x00000003000085a7 */ /* 0x000ea400080010ff */
[----:B--2---:R-:W-:Y:S05]  /*ba10*/  @!P0 BRA `(.L_x_175) ;  /* 0xfffffffc00f08947 */ /* 0x004fea000383ffff */
[----:B------:R-:W-:Y:S05]  /*ba20*/  BRA `(.L_x_66) ;  /* 0xffffff7c004c7947 */ /* 0x000fea000383ffff */
.L_x_70:
[----:B------:R-:W-:-:S07]  /*ba30*/  MOV R0, UR5 ;  /* 0x0000000500007c02 */ /* 0x000fce0008000f00 */
.L_x_176:
[----:B--2---:R2:W3:Y:S02]  /*ba40*/  SYNCS.PHASECHK.TRANS64.TRYWAIT P0, [R0+URZ], R3 ;  /* 0x00000003000075a7 */ /* 0x0044e400080011ff */
[----:B---3--:R-:W-:Y:S05]  /*ba50*/  @!P0 NANOSLEEP.SYNCS 0x989680 ;  /* 0x009896800000895d */ /* 0x008fea0003900000 */
[----:B------:R-:W3:Y:S02]  /*ba60*/  @!P0 SYNCS.PHASECHK.TRANS64 P0, [R0+URZ], R3 ;  /* 0x00000003000085a7 */ /* 0x000ee400080010ff */
[----:B---3--:R-:W-:Y:S05]  /*ba70*/  @!P0 BRA `(.L_x_176) ;  /* 0xfffffffc00f08947 */ /* 0x008fea000383ffff */
[----:B------:R-:W-:Y:S05]  /*ba80*/  BRA `(.L_x_177) ;  /* 0xffffff7c00ec7947 */ /* 0x000fea000383ffff */
.L_x_71:
[----:B------:R-:W-:-:S07]  /*ba90*/  MOV R0, UR7 ;  /* 0x0000000700007c02 */ /* 0x000fce0008000f00 */
.L_x_178:
[----:B--2---:R2:W3:Y:S02]  /*baa0*/  SYNCS.PHASECHK.TRANS64.TRYWAIT P0, [R0+URZ], R3 ;  /* 0x00000003000075a7 */ /* 0x0044e400080011ff */
[----:B---3--:R-:W-:Y:S05]  /*bab0*/  @!P0 NANOSLEEP.SYNCS 0x989680 ;  /* 0x009896800000895d */ /* 0x008fea0003900000 */
[----:B------:R-:W3:Y:S02]  /*bac0*/  @!P0 SYNCS.PHASECHK.TRANS64 P0, [R0+URZ], R3 ;  /* 0x00000003000085a7 */ /* 0x000ee400080010ff */
[----:B---3--:R-:W-:Y:S05]  /*bad0*/  @!P0 BRA `(.L_x_178) ;  /* 0xfffffffc00f08947 */ /* 0x008fea000383ffff */
[----:B------:R-:W-:Y:S05]  /*bae0*/  BRA `(.L_x_179) ;  /* 0xffffff7c00f87947 */ /* 0x000fea000383ffff */
.L_x_76:
[----:B--2---:R2:W3:Y:S02]  /*baf0*/  SYNCS.PHASECHK.TRANS64.TRYWAIT P0, [R0+URZ+0x120], R3 ;  /* 0x00012003000075a7 */ /* 0x0044e400080011ff */
[----:B---3--:R-:W-:Y:S05]  /*bb00*/  @!P0 NANOSLEEP.SYNCS 0x989680 ;  /* 0x009896800000895d */ /* 0x008fea0003900000 */
[----:B------:R-:W3:Y:S02]  /*bb10*/  @!P0 SYNCS.PHASECHK.TRANS64 P0, [R0+URZ+0x120], R3 ;  /* 0x00012003000085a7 */ /* 0x000ee400080010ff */
[----:B---3--:R-:W-:Y:S05]  /*bb20*/  @!P0 BRA `(.L_x_76) ;  /* 0xfffffffc00f08947 */ /* 0x008fea000383ffff */
[----:B------:R-:W-:Y:S05]  /*bb30*/  BRA `(.L_x_180) ;  /* 0xffffff8400047947 */ /* 0x000fea000383ffff */
.L_x_79:
[----:B------:R-:W-:Y:S07]  /*bb40*/  MOV R0, UR7 ;  /* 0x0000000700007c02 */ /* 0x000fee0008000f00 */
.L_x_181:
[----:B--2---:R2:W3:Y:S02]  /*bb50*/  SYNCS.PHASECHK.TRANS64.TRYWAIT P0, [R0+URZ+0x118], R3 ;  /* 0x00011803000075a7 */ /* 0x0044e400080011ff */
[----:B---3--:R-:W-:Y:S05]  /*bb60*/  @!P0 NANOSLEEP.SYNCS 0x989680 ;  /* 0x009896800000895d */ /* 0x008fea0003900000 */
[----:B------:R-:W3:Y:S02]  /*bb70*/  @!P0 SYNCS.PHASECHK.TRANS64 P0, [R0+URZ+0x118], R3 ;  /* 0x00011803000085a7 */ /* 0x000ee400080010ff */
[----:B---3--:R-:W-:Y:S05]  /*bb80*/  @!P0 BRA `(.L_x_181) ;  /* 0xfffffffc00f08947 */ /* 0x008fea000383ffff */
[----:B------:R-:W-:Y:S05]  /*bb90*/  BRA `(.L_x_78) ;  /* 0xffffff8400e47947 */ /* 0x000fea000383ffff */
.L_x_82:
[----:B------:R-:W-:Y:S07]  /*bba0*/  MOV R3, UR7 ;  /* 0x0000000700037c02 */ /* 0x000fee0008000f00 */
.L_x_182:
[----:B-1----:R1:W2:Y:S02]  /*bbb0*/  SYNCS.PHASECHK.TRANS64.TRYWAIT P0, [R3+URZ+0xf0], R12 ;  /* 0x0000f00c030075a7 */ /* 0x0022a400080011ff */
[----:B--2---:R-:W-:Y:S05]  /*bbc0*/  @!P0 NANOSLEEP.SYNCS 0x989680 ;  /* 0x009896800000895d */ /* 0x004fea0003900000 */
[----:B------:R-:W2:Y:S02]  /*bbd0*/  @!P0 SYNCS.PHASECHK.TRANS64 P0, [R3+URZ+0xf0], R12 ;  /* 0x0000f00c030085a7 */ /* 0x000ea400080010ff */
[----:B--2---:R-:W-:Y:S05]  /*bbe0*/  @!P0 BRA `(.L_x_182) ;  /* 0xfffffffc00f08947 */ /* 0x004fea000383ffff */
[----:B------:R-:W-:Y:S05]  /*bbf0*/  BRA `(.L_x_183) ;  /* 0xffffff88005c7947 */ /* 0x000fea000383ffff */
.L_x_83:
[----:B-1----:R-:W-:Y:S07]  /*bc00*/  MOV R3, UR7 ;  /* 0x0000000700037c02 */ /* 0x002fee0008000f00 */
.L_x_184:
[----:B-1----:R1:W2:Y:S02]  /*bc10*/  SYNCS.PHASECHK.TRANS64.TRYWAIT P0, [R3+URZ+0xf8], R12 ;  /* 0x0000f80c030075a7 */ /* 0x0022a400080011ff */
[----:B--2---:R-:W-:Y:S05]  /*bc20*/  @!P0 NANOSLEEP.SYNCS 0x989680 ;  /* 0x009896800000895d */ /* 0x004fea0003900000 */
[----:B------:R-:W2:Y:S02]  /*bc30*/  @!P0 SYNCS.PHASECHK.TRANS64 P0, [R3+URZ+0xf8], R12 ;  /* 0x0000f80c030085a7 */ /* 0x000ea400080010ff */
[----:B--2---:R-:W-:Y:S05]  /*bc40*/  @!P0 BRA `(.L_x_184) ;  /* 0xfffffffc00f08947 */ /* 0x004fea000383ffff */
[----:B------:R-:W-:Y:S05]  /*bc50*/  BRA `(.L_x_185) ;  /* 0xffffff8800987947 */ /* 0x000fea000383ffff */
.L_x_84:
[----:B-1----:R-:W-:Y:S07]  /*bc60*/  MOV R3, UR7 ;  /* 0x0000000700037c02 */ /* 0x002fee0008000f00 */
.L_x_186:
[----:B-1----:R1:W2:Y:S02]  /*bc70*/  SYNCS.PHASECHK.TRANS64.TRYWAIT P0, [R3+URZ+0x100], R12 ;  /* 0x0001000c030075a7 */ /* 0x0022a400080011ff */
[----:B--2---:R-:W-:Y:S05]  /*bc80*/  @!P0 NANOSLEEP.SYNCS 0x989680 ;  /* 0x009896800000895d */ /* 0x004fea0003900000 */
[----:B------:R-:W2:Y:S02]  /*bc90*/  @!P0 SYNCS.PHASECHK.TRANS64 P0, [R3+URZ+0x100], R12 ;  /* 0x0001000c030085a7 */ /* 0x000ea400080010ff */
[----:B--2---:R-:W-:Y:S05]  /*bca0*/  @!P0 BRA `(.L_x_186) ;  /* 0xfffffffc00f08947 */ /* 0x004fea000383ffff */
[----:B------:R-:W-:Y:S05]  /*bcb0*/  BRA `(.L_x_187) ;  /* 0xffffff8800e07947 */ /* 0x000fea000383ffff */
.L_x_85:
[----:B------:R-:W-:Y:S07]  /*bcc0*/  MOV R3, UR7 ;  /* 0x0000000700037c02 */ /* 0x000fee0008000f00 */
.L_x_188:
[----:B-1----:R1:W2:Y:S02]  /*bcd0*/  SYNCS.PHASECHK.TRANS64.TRYWAIT P0, [R3+URZ+0x108], R12 ;  /* 0x0001080c030075a7 */ /* 0x0022a400080011ff */
[----:B--2---:R-:W-:Y:S05]  /*bce0*/  @!P0 NANOSLEEP.SYNCS 0x989680 ;  /* 0x009896800000895d */ /* 0x004fea0003900000 */
[----:B------:R-:W2:Y:S02]  /*bcf0*/  @!P0 SYNCS.PHASECHK.TRANS64 P0, [R3+URZ+0x108], R12 ;  /* 0x0001080c030085a7 */ /* 0x000ea400080010ff */
[----:B--2---:R-:W-:Y:S05]  /*bd00*/  @!P0 BRA `(.L_x_188) ;  /* 0xfffffffc00f08947 */ /* 0x004fea000383ffff */
[----:B------:R-:W-:Y:S05]  /*bd10*/  BRA `(.L_x_189) ;  /* 0xffffff8c00687947 */ /* 0x000fea000383ffff */
.L_x_87:
[----:B------:R-:W-:-:S07]  /*bd20*/  MOV R0, UR7 ;  /* 0x0000000700007c02 */ /* 0x000fce0008000f00 */
.L_x_190:
[----:B-1----:R1:W3:Y:S02]  /*bd30*/  SYNCS.PHASECHK.TRANS64.TRYWAIT P0, [R0+URZ+0xf0], R3 ;  /* 0x0000f003000075a7 */ /* 0x0022e400080011ff */
[----:B---3--:R-:W-:Y:S05]  /*bd40*/  @!P0 NANOSLEEP.SYNCS 0x989680 ;  /* 0x009896800000895d */ /* 0x008fea0003900000 */
[----:B------:R-:W3:Y:S02]  /*bd50*/  @!P0 SYNCS.PHASECHK.TRANS64 P0, [R0+URZ+0xf0], R3 ;  /* 0x0000f003000085a7 */ /* 0x000ee400080010ff */
[----:B---3--:R-:W-:Y:S05]  /*bd60*/  @!P0 BRA `(.L_x_190) ;  /* 0xfffffffc00f08947 */ /* 0x008fea000383ffff */
[----:B------:R-:W-:Y:S05]  /*bd70*/  BRA `(.L_x_191) ;  /* 0xffffff8c00d87947 */ /* 0x000fea000383ffff */
.L_x_88:
[----:B-1----:R-:W-:-:S07]  /*bd80*/  MOV R0, UR7 ;  /* 0x0000000700007c02 */ /* 0x002fce0008000f00 */
.L_x_192:
[----:B-1----:R1:W3:Y:S02]  /*bd90*/  SYNCS.PHASECHK.TRANS64.TRYWAIT P0, [R0+URZ+0xf8], R3 ;  /* 0x0000f803000075a7 */ /* 0x0022e400080011ff */
[----:B---3--:R-:W-:Y:S05]  /*bda0*/  @!P0 NANOSLEEP.SYNCS 0x989680 ;  /* 0x009896800000895d */ /* 0x008fea0003900000 */
[----:B------:R-:W3:Y:S02]  /*bdb0*/  @!P0 SYNCS.PHASECHK.TRANS64 P0, [R0+URZ+0xf8], R3 ;  /* 0x0000f803000085a7 */ /* 0x000ee400080010ff */
[----:B---3--:R-:W-:Y:S05]  /*bdc0*/  @!P0 BRA `(.L_x_192) ;  /* 0xfffffffc00f08947 */ /* 0x008fea000383ffff */
[----:B------:R-:W-:Y:S05]  /*bdd0*/  BRA `(.L_x_193) ;  /* 0xffffff8c00c87947 */ /* 0x000fea000383ffff */
.L_x_89:
[----:B-1----:R-:W-:-:S07]  /*bde0*/  MOV R0, UR7 ;  /* 0x0000000700007c02 */ /* 0x002fce0008000f00 */
.L_x_194:
[----:B-1----:R1:W3:Y:S02]  /*bdf0*/  SYNCS.PHASECHK.TRANS64.TRYWAIT P0, [R0+URZ+0x100], R3 ;  /* 0x00010003000075a7 */ /* 0x0022e400080011ff */
[----:B---3--:R-:W-:Y:S05]  /*be00*/  @!P0 NANOSLEEP.SYNCS 0x989680 ;  /* 0x009896800000895d */ /* 0x008fea0003900000 */
[----:B------:R-:W3:Y:S02]  /*be10*/  @!P0 SYNCS.PHASECHK.TRANS64 P0, [R0+URZ+0x100], R3 ;  /* 0x00010003000085a7 */ /* 0x000ee400080010ff */
[----:B---3--:R-:W-:Y:S05]  /*be20*/  @!P0 BRA `(.L_x_194) ;  /* 0xfffffffc00f08947 */ /* 0x008fea000383ffff */
[----:B------:R-:W-:Y:S05]  /*be30*/  BRA `(.L_x_195) ;  /* 0xffffff8c00b87947 */ /* 0x000fea000383ffff */
.L_x_91:
[----:B--2---:R2:W4:Y:S02]  /*be40*/  SYNCS.PHASECHK.TRANS64.TRYWAIT P0, [R0+URZ+0x120], R3 ;  /* 0x00012003000075a7 */ /* 0x00452400080011ff */
[----:B----4-:R-:W-:Y:S05]  /*be50*/  @!P0 NANOSLEEP.SYNCS 0x989680 ;  /* 0x009896800000895d */ /* 0x010fea0003900000 */
[----:B------:R-:W4:Y:S02]  /*be60*/  @!P0 SYNCS.PHASECHK.TRANS64 P0, [R0+URZ+0x120], R3 ;  /* 0x00012003000085a7 */ /* 0x000f2400080010ff */
[----:B----4-:R-:W-:Y:S05]  /*be70*/  @!P0 BRA `(.L_x_91) ;  /* 0xfffffffc00f08947 */ /* 0x010fea000383ffff */
[----:B------:R-:W-:Y:S05]  /*be80*/  BRA `(.L_x_196) ;  /* 0xffffff90008c7947 */ /* 0x000fea000383ffff */
.L_x_102:
[----:B-1----:R-:W-:Y:S04]  /*be90*/  MOV R3, UR48 ;  /* 0x0000003000037c02 */ /* 0x002fe80008000f00 */
[----:B------:R1:W3:Y:S03]  /*bea0*/  SYNCS.PHASECHK.TRANS64.TRYWAIT P1, [R3+URZ+0xd0], R4 ;  /* 0x0000d004030075a7 */ /* 0x0002e600080211ff */
[----:B---3--:R-:W-:Y:S05]  /*beb0*/  @!P1 NANOSLEEP.SYNCS 0x989680 ;  /* 0x009896800000995d */ /* 0x008fea0003900000 */
[----:B------:R-:W3:Y:S02]  /*bec0*/  @!P1 SYNCS.PHASECHK.TRANS64 P1, [R3+URZ+0xd0], R4 ;  /* 0x0000d004030095a7 */ /* 0x000ee400080210ff */
[----:B---3--:R-:W-:Y:S05]  /*bed0*/  @!P1 BRA `(.L_x_102) ;  /* 0xfffffffc00ec9947 */ /* 0x008fea000383ffff */
[----:B------:R-:W-:Y:S05]  /*bee0*/  BRA `(.L_x_101) ;  /* 0xffffff9c00e07947 */ /* 0x000fea000383ffff */
.L_x_104:
[----:B-1----:R1:W4:Y:S02]  /*bef0*/  SYNCS.PHASECHK.TRANS64.TRYWAIT P0, [R87+URZ+0x140], R0 ;  /* 0x00014000570075a7 */ /* 0x00232400080011ff */
[----:B----4-:R-:W-:Y:S05]  /*bf00*/  @!P0 NANOSLEEP.SYNCS 0x989680 ;  /* 0x009896800000895d */ /* 0x010fea0003900000 */
[----:B------:R-:W4:Y:S02]  /*bf10*/  @!P0 SYNCS.PHASECHK.TRANS64 P0, [R87+URZ+0x140], R0 ;  /* 0x00014000570085a7 */ /* 0x000f2400080010ff */
[----:B----4-:R-:W-:Y:S05]  /*bf20*/  @!P0 BRA `(.L_x_104) ;  /* 0xfffffffc00f08947 */ /* 0x010fea000383ffff */
[----:B------:R-:W-:Y:S05]  /*bf30*/  BRA `(.L_x_103) ;  /* 0xffffffa000407947 */ /* 0x000fea000383ffff */
.L_x_113:
[----:B--2---:R2:W3:Y:S02]  /*bf40*/  SYNCS.PHASECHK.TRANS64.TRYWAIT P0, [R3+URZ+0xd0], R0 ;  /* 0x0000d000030075a7 */ /* 0x0044e400080011ff */
[----:B---3--:R-:W-:Y:S05]  /*bf50*/  @!P0 NANOSLEEP.SYNCS 0x989680 ;  /* 0x009896800000895d */ /* 0x008fea0003900000 */
[----:B------:R-:W3:Y:S02]  /*bf60*/  @!P0 SYNCS.PHASECHK.TRANS64 P0, [R3+URZ+0xd0], R0 ;  /* 0x0000d000030085a7 */ /* 0x000ee400080010ff */
[----:B---3--:R-:W-:Y:S05]  /*bf70*/  @!P0 BRA `(.L_x_113) ;  /* 0xfffffffc00f08947 */ /* 0x008fea000383ffff */
[----:B------:R-:W-:Y:S05]  /*bf80*/  BRA `(.L_x_112) ;  /* 0xffffffb400087947 */ /* 0x000fea000383ffff */
.L_x_121:
[----:B--2---:R2:W3:Y:S02]  /*bf90*/  SYNCS.PHASECHK.TRANS64.TRYWAIT P0, [R0+URZ+0xd0], R7 ;  /* 0x0000d007000075a7 */ /* 0x0044e400080011ff */
[----:B---3--:R-:W-:Y:S05]  /*bfa0*/  @!P0 NANOSLEEP.SYNCS 0x989680 ;  /* 0x009896800000895d */ /* 0x008fea0003900000 */
[----:B------:R-:W3:Y:S02]  /*bfb0*/  @!P0 SYNCS.PHASECHK.TRANS64 P0, [R0+URZ+0xd0], R7 ;  /* 0x0000d007000085a7 */ /* 0x000ee400080010ff */
[----:B---3--:R-:W-:Y:S05]  /*bfc0*/  @!P0 BRA `(.L_x_121) ;  /* 0xfffffffc00f08947 */ /* 0x008fea000383ffff */
[----:B------:R-:W-:Y:S05]  /*bfd0*/  BRA `(.L_x_120) ;  /* 0xffffffc400fc7947 */ /* 0x000fea000383ffff */
.L_x_129:
[----:B-1----:R1:W2:Y:S02]  /*bfe0*/  SYNCS.PHASECHK.TRANS64.TRYWAIT P0, [R3+URZ+0xd0], R0 ;  /* 0x0000d000030075a7 */ /* 0x0022a400080011ff */
[----:B--2---:R-:W-:Y:S05]  /*bff0*/  @!P0 NANOSLEEP.SYNCS 0x989680 ;  /* 0x009896800000895d */ /* 0x004fea0003900000 */
[----:B------:R-:W2:Y:S02]  /*c000*/  @!P0 SYNCS.PHASECHK.TRANS64 P0, [R3+URZ+0xd0], R0 ;  /* 0x0000d000030085a7 */ /* 0x000ea400080010ff */
[----:B--2---:R-:W-:Y:S05]  /*c010*/  @!P0 BRA `(.L_x_129) ;  /* 0xfffffffc00f08947 */ /* 0x004fea000383ffff */
[----:B------:R-:W-:Y:S05]  /*c020*/  BRA `(.L_x_128) ;  /* 0xffffffd800f07947 */ /* 0x000fea000383ffff */
        .weak           $__internal_0_$__cuda_sm10x_tcgen05_guardrail_trap_col_being_dealloced_not_returned_by_alloc
        .type           $__internal_0_$__cuda_sm10x_tcgen05_guardrail_trap_col_being_dealloced_not_returned_by_alloc,@function
        .size           $__internal_0_$__cuda_sm10x_tcgen05_guardrail_trap_col_being_dealloced_not_returned_by_alloc,($__internal_1_$__cuda_sm10x_tcgen05_guardrail_trap_phase_invalid_during_alloc - $__internal_0_$__cuda_sm10x_tcgen05_guardrail_trap_col_being_dealloced_not_returned_by_alloc)
$__internal_0_$__cuda_sm10x_tcgen05_guardrail_trap_col_being_dealloced_not_returned_by_alloc:
[----:B------:R-:W-:Y:S05]  /*c030*/  BPT.TRAP 0x1 ;  /* 0x000000040000795c */ /* 0x000fea0000300000 */
[----:B------:R-:W-:-:S04]  /*c040*/  HFMA2 R3, -RZ, RZ, 0, 0 ;  /* 0x00000000ff037431 */ /* 0x000fc800000001ff */
[----:B------:R-:W-:Y:S05]  /*c050*/  RET.REL.NODEC R2 `(_ZN7cutlass13device_kernelINS_4gemm6kernel13GemmUniversalIN4cute5tupleIJiiiiEEENS1_10collective13CollectiveMmaINS1_35MainloopSm100TmaUmmaWarpSpecializedILi13ELi2ELi2ENS5_IJNS4_1CILi1EEESB_SB_EEEEENS5_IJNSA_ILi128EEENSA_ILi256EEENSA_ILi16EEEEEENS_6half_tENS5_IJlSB_lEEESI_SJ_NS4_8TiledMMAINS4_8MMA_AtomIJNS4_20SM100_MMA_F16BF16_SSISI_SI_fLi128ELi256ELNS4_4UMMA5MajorE0ELSO_0ELNSN_7ScaleInE0ELSP_0EEEEEENS4_6LayoutISC_NS5_IJNSA_ILi0EEEST_ST_EEEEENS5_IJNS4_10UnderscoreESW_SW_EEEEENS4_13SM90_TMA_LOADENS4_14ComposedLayoutINS4_7SwizzleILi1ELi4ELi3EEENS4_18smem_ptr_flag_bitsILi16EEENSS_INS5_IJNSA_ILi8EEESG_EEENS5_IJSG_SB_EEEEEEEvNS4_8identityESZ_S19_vS1A_EENS_8epilogue10collective18CollectiveEpilogueINS1C_23Sm100TmaWarpSpecializedILi4ELi2ELi64ELb1ELb0EEEJSH_NS5_IJNSS_ISE_SB_EENSS_INSA_ILi64EEESB_EEEEESI_SJ_SI_SJ_NS1C_6fusion15FusionCallbacksIS1G_NS1L_17LinearCombinationISI_fSI_fLNS_15FloatRoundStyleE2EEESH_S1K_JEEENS4_5SM1004TMEM4LOAD26SM100_TMEM_LOAD_32dp32b64xESZ_NS10_INS11_ILi3ELi4ELi3EEES14_NSS_INS5_IJS15_S1I_EEENS5_IJS1I_SB_EEEEEEENS4_39AutoVectorizingCopyWithAssumedAlignmentILi128EEENS4_14SM90_TMA_STOREES1Z_S21_S21_EEEvvEEEEvNT_6ParamsE) ;  /* 0xffffff3c02e87950 */ /* 0x000fea0003c3ffff */
        .weak           $__internal_1_$__cuda_sm10x_tcgen05_guardrail_trap_phase_invalid_during_alloc
        .type           $__internal_1_$__cuda_sm10x_tcgen05_guardrail_trap_phase_invalid_during_alloc,@function
        .size           $__internal_1_$__cuda_sm10x_tcgen05_guardrail_trap_phase_invalid_during_alloc,($__internal_2_$__cuda_sm10x_tcgen05_guardrail_trap_unallocated_columns_being_dealloced - $__internal_1_$__cuda_sm10x_tcgen05_guardrail_trap_phase_invalid_during_alloc)
$__internal_1_$__cuda_sm10x_tcgen05_guardrail_trap_phase_invalid_during_alloc:
[----:B------:R-:W-:Y:S05]  /*c060*/  BPT.TRAP 0x1 ;  /* 0x000000040000795c */ /* 0x000fea0000300000 */
[----:B------:R-:W-:-:S04]  /*c070*/  MOV R3, 0x0 ;  /* 0x0000000000037802 */ /* 0x000fc80000000f00 */
[----:B------:R-:W-:Y:S05]  /*c080*/  RET.REL.NODEC R2 `(_ZN7cutlass13device_kernelINS_4gemm6kernel13GemmUniversalIN4cute5tupleIJiiiiEEENS1_10collective13CollectiveMmaINS1_35MainloopSm100TmaUmmaWarpSpecializedILi13ELi2ELi2ENS5_IJNS4_1CILi1EEESB_SB_EEEEENS5_IJNSA_ILi128EEENSA_ILi256EEENSA_ILi16EEEEEENS_6half_tENS5_IJlSB_lEEESI_SJ_NS4_8TiledMMAINS4_8MMA_AtomIJNS4_20SM100_MMA_F16BF16_SSISI_SI_fLi128ELi256ELNS4_4UMMA5MajorE0ELSO_0ELNSN_7ScaleInE0ELSP_0EEEEEENS4_6LayoutISC_NS5_IJNSA_ILi0EEEST_ST_EEEEENS5_IJNS4_10UnderscoreESW_SW_EEEEENS4_13SM90_TMA_LOADENS4_14ComposedLayoutINS4_7SwizzleILi1ELi4ELi3EEENS4_18smem_ptr_flag_bitsILi16EEENSS_INS5_IJNSA_ILi8EEESG_EEENS5_IJSG_SB_EEEEEEEvNS4_8identityESZ_S19_vS1A_EENS_8epilogue10collective18CollectiveEpilogueINS1C_23Sm100TmaWarpSpecializedILi4ELi2ELi64ELb1ELb0EEEJSH_NS5_IJNSS_ISE_SB_EENSS_INSA_ILi64EEESB_EEEEESI_SJ_SI_SJ_NS1C_6fusion15FusionCallbacksIS1G_NS1L_17LinearCombinationISI_fSI_fLNS_15FloatRoundStyleE2EEESH_S1K_JEEENS4_5SM1004TMEM4LOAD26SM100_TMEM_LOAD_32dp32b64xESZ_NS10_INS11_ILi3ELi4ELi3EEES14_NSS_INS5_IJS15_S1I_EEENS5_IJS1I_SB_EEEEEEENS4_39AutoVectorizingCopyWithAssumedAlignmentILi128EEENS4_14SM90_TMA_STOREES1Z_S21_S21_EEEvvEEEEvNT_6ParamsE) ;  /* 0xffffff3c02dc7950 */ /* 0x000fea0003c3ffff */
        .weak           $__internal_2_$__cuda_sm10x_tcgen05_guardrail_trap_unallocated_columns_being_dealloced
        .type           $__internal_2_$__cuda_sm10x_tcgen05_guardrail_trap_unallocated_columns_being_dealloced,@function
        .size           $__internal_2_$__cuda_sm10x_tcgen05_guardrail_trap_unallocated_columns_being_dealloced,(.L_x_198 - $__internal_2_$__cuda_sm10x_tcgen05_guardrail_trap_unallocated_columns_being_dealloced)
$__internal_2_$__cuda_sm10x_tcgen05_guardrail_trap_unallocated_columns_being_dealloced:
[----:B------:R-:W-:Y:S05]  /*c090*/  BPT.TRAP 0x1 ;  /* 0x000000040000795c */ /* 0x000fea0000300000 */
[----:B------:R-:W-:-:S04]  /*c0a0*/  HFMA2 R3, -RZ, RZ, 0, 0 ;  /* 0x00000000ff037431 */ /* 0x000fc800000001ff */
[----:B------:R-:W-:Y:S05]  /*c0b0*/  RET.REL.NODEC R2 `(_ZN7cutlass13device_kernelINS_4gemm6kernel13GemmUniversalIN4cute5tupleIJiiiiEEENS1_10collective13CollectiveMmaINS1_35MainloopSm100TmaUmmaWarpSpecializedILi13ELi2ELi2ENS5_IJNS4_1CILi1EEESB_SB_EEEEENS5_IJNSA_ILi128EEENSA_ILi256EEENSA_ILi16EEEEEENS_6half_tENS5_IJlSB_lEEESI_SJ_NS4_8TiledMMAINS4_8MMA_AtomIJNS4_20SM100_MMA_F16BF16_SSISI_SI_fLi128ELi256ELNS4_4UMMA5MajorE0ELSO_0ELNSN_7ScaleInE0ELSP_0EEEEEENS4_6LayoutISC_NS5_IJNSA_ILi0EEEST_ST_EEEEENS5_IJNS4_10UnderscoreESW_SW_EEEEENS4_13SM90_TMA_LOADENS4_14ComposedLayoutINS4_7SwizzleILi1ELi4ELi3EEENS4_18smem_ptr_flag_bitsILi16EEENSS_INS5_IJNSA_ILi8EEESG_EEENS5_IJSG_SB_EEEEEEEvNS4_8identityESZ_S19_vS1A_EENS_8epilogue10collective18CollectiveEpilogueINS1C_23Sm100TmaWarpSpecializedILi4ELi2ELi64ELb1ELb0EEEJSH_NS5_IJNSS_ISE_SB_EENSS_INSA_ILi64EEESB_EEEEESI_SJ_SI_SJ_NS1C_6fusion15FusionCallbacksIS1G_NS1L_17LinearCombinationISI_fSI_fLNS_15FloatRoundStyleE2EEESH_S1K_JEEENS4_5SM1004TMEM4LOAD26SM100_TMEM_LOAD_32dp32b64xESZ_NS10_INS11_ILi3ELi4ELi3EEES14_NSS_INS5_IJS15_S1I_EEENS5_IJS1I_SB_EEEEEEENS4_39AutoVectorizingCopyWithAssumedAlignmentILi128EEENS4_14SM90_TMA_STOREES1Z_S21_S21_EEEvvEEEEvNT_6ParamsE) ;  /* 0xffffff3c02d07950 */ /* 0x000fea0003c3ffff */
.L_x_197:
[----:B------:R-:W-:-:S00]  /*c0c0*/  BRA `(.L_x_197) ;  /* 0xfffffffc00fc7947 */ /* 0x000fc0000383ffff */
[----:B------:R-:W-:-:S00]  /*c0d0*/  NOP ;  /* 0x0000000000007918 */ /* 0x000fc00000000000 */
        /* <DEDUP_REMOVED lines=10> */
.L_x_198:


//--------------------- .nv.global.init           --------------------------
	.section	.nv.global.init,"aw",@progbits
.nv.global.init:
	.type		$str$27,@object
	.size		$str$27,($str$28 - $str$27)
$str$27:
        /*0000*/ 	.byte	0x28, 0x61, 0x64, 0x64, 0x72, 0x65, 0x73, 0x73, 0x20, 0x26, 0x20, 0x6d, 0x61, 0x73, 0x6b, 0x29
        /*0010*/ 	.byte	0x20, 0x3d, 0x3d, 0x20, 0x30, 0x00
	.type		$str$28,@object
	.size		$str$28,($str$26 - $str$28)
$str$28:
        /*0016*/ 	.byte	0x2f, 0x74, 0x6d, 0x70, 0x2f, 0x63, 0x75, 0x74, 0x6c, 0x61, 0x73, 0x73, 0x5f, 0x73, 0x77, 0x65
        /*0026*/ 	.byte	0x65, 0x70, 0x5f, 0x73, 0x72, 0x63, 0x2f, 0x69, 0x6e, 0x63, 0x6c, 0x75, 0x64, 0x65, 0x2f, 0x63
        /*0036*/ 	.byte	0x75, 0x74, 0x65, 0x2f, 0x70, 0x6f, 0x69, 0x6e, 0x74, 0x65, 0x72, 0x5f, 0x66, 0x6c, 0x61, 0x67
        /*0046*/ 	.byte	0x67, 0x65, 0x64, 0x2e, 0x68, 0x70, 0x70, 0x00
	.type		$str$26,@object
	.size		$str$26,($str$25 - $str$26)
$str$26:
        /*004e*/ 	.byte	0x2f, 0x74, 0x6d, 0x70, 0x2f, 0x63, 0x75, 0x74, 0x6c, 0x61, 0x73, 0x73, 0x5f, 0x73, 0x77, 0x65
        /*005e*/ 	.byte	0x65, 0x70, 0x5f, 0x73, 0x72, 0x63, 0x2f, 0x69, 0x6e, 0x63, 0x6c, 0x75, 0x64, 0x65, 0x2f, 0x63
        /*006e*/ 	.byte	0x75, 0x74, 0x65, 0x2f, 0x61, 0x74, 0x6f, 0x6d, 0x2f, 0x63, 0x6f, 0x70, 0x79, 0x5f, 0x74, 0x72
        /*007e*/ 	.byte	0x61, 0x69, 0x74, 0x73, 0x5f, 0x73, 0x6d, 0x31, 0x30, 0x30, 0x2e, 0x68, 0x70, 0x70, 0x00
	.type		$str$25,@object
	.size		$str$25,(__unnamed_1 - $str$25)
$str$25:
        /*008d*/ 	.byte	0x28, 0x28, 0x75, 0x69, 0x6e, 0x74, 0x33, 0x32, 0x5f, 0x74, 0x28, 0x74, 0x68, 0x72, 0x65, 0x61
        /*009d*/ 	.byte	0x64, 0x49, 0x64, 0x78, 0x2e, 0x78, 0x29, 0x20, 0x2f, 0x20, 0x33, 0x32, 0x29, 0x20, 0x25, 0x20
        /*00ad*/ 	.byte	0x34, 0x29, 0x20, 0x3d, 0x3d, 0x20, 0x28, 0x28, 0x28, 0x74, 0x6d, 0x65, 0x6d, 0x5f, 0x61, 0x64
        /*00bd*/ 	.byte	0x64, 0x72, 0x20, 0x3e, 0x3e, 0x20, 0x31, 0x36, 0x29, 0x20, 0x2f, 0x20, 0x33, 0x32, 0x29, 0x20
        /*00cd*/ 	.byte	0x25, 0x20, 0x34, 0x29, 0x00
	.type		__unnamed_1,@object
	.size		__unnamed_1,(__unnamed_2 - __unnamed_1)
__unnamed_1:
        /*00d2*/ 	.byte	0x61, 0x75, 0x74, 0x6f, 0x20, 0x63, 0x75, 0x74, 0x65, 0x3a, 0x3a, 0x61, 0x73, 0x5f, 0x70, 0x6f
        /* <DEDUP_REMOVED lines=24> */
        /*0262*/ 	.byte	0x3e, 0x3e, 0x3e, 0x3e, 0x5d, 0x00
	.type		__unnamed_2,@object
	.size		__unnamed_2,(.L_2 - __unnamed_2)
__unnamed_2:
        /* <DEDUP_REMOVED lines=43> */
        /*0518*/ 	.byte	0x74, 0x65, 0x3a, 0x3a, 0x43, 0x3c, 0x30, 0x3e, 0x3e, 0x3e, 0x3e, 0x5d, 0x00
.L_2:


//--------------------- .nv.shared._ZN7cutlass13device_kernelINS_4gemm6kernel13GemmUniversalIN4cute5tupleIJiiiiEEENS1_10collective13CollectiveMmaINS1_35MainloopSm100TmaUmmaWarpSpecializedILi13ELi2ELi2ENS5_IJNS4_1CILi1EEESB_SB_EEEEENS5_IJNSA_ILi128EEENSA_ILi256EEENSA_ILi16EEEEEENS_6half_tENS5_IJlSB_lEEESI_SJ_NS4_8TiledMMAINS4_8MMA_AtomIJNS4_20SM100_MMA_F16BF16_SSISI_SI_fLi128ELi256ELNS4_4UMMA5MajorE0ELSO_0ELNSN_7ScaleInE0ELSP_0EEEEEENS4_6LayoutISC_NS5_IJNSA_ILi0EEEST_ST_EEEEENS5_IJNS4_10UnderscoreESW_SW_EEEEENS4_13SM90_TMA_LOADENS4_14ComposedLayoutINS4_7SwizzleILi1ELi4ELi3EEENS4_18smem_ptr_flag_bitsILi16EEENSS_INS5_IJNSA_ILi8EEESG_EEENS5_IJSG_SB_EEEEEEEvNS4_8identityESZ_S19_vS1A_EENS_8epilogue10collective18CollectiveEpilogueINS1C_23Sm100TmaWarpSpecializedILi4ELi2ELi64ELb1ELb0EEEJSH_NS5_IJNSS_ISE_SB_EENSS_INSA_ILi64EEESB_EEEEESI_SJ_SI_SJ_NS1C_6fusion15FusionCallbacksIS1G_NS1L_17LinearCombinationISI_fSI_fLNS_15FloatRoundStyleE2EEESH_S1K_JEEENS4_5SM1004TMEM4LOAD26SM100_TMEM_LOAD_32dp32b64xESZ_NS10_INS11_ILi3ELi4ELi3EEES14_NSS_INS5_IJS15_S1I_EEENS5_IJS1I_SB_EEEEEEENS4_39AutoVectorizingCopyWithAssumedAlignmentILi128EEENS4_14SM90_TMA_STOREES1Z_S21_S21_EEEvvEEEEvNT_6ParamsE --------------------------
	.section	.nv.shared._ZN7cutlass13device_kernelINS_4gemm6kernel13GemmUniversalIN4cute5tupleIJiiiiEEENS1_10collective13CollectiveMmaINS1_35MainloopSm100TmaUmmaWarpSpecializedILi13ELi2ELi2ENS5_IJNS4_1CILi1EEESB_SB_EEEEENS5_IJNSA_ILi128EEENSA_ILi256EEENSA_ILi16EEEEEENS_6half_tENS5_IJlSB_lEEESI_SJ_NS4_8TiledMMAINS4_8MMA_AtomIJNS4_20SM100_MMA_F16BF16_SSISI_SI_fLi128ELi256ELNS4_4UMMA5MajorE0ELSO_0ELNSN_7ScaleInE0ELSP_0EEEEEENS4_6LayoutISC_NS5_IJNSA_ILi0EEEST_ST_EEEEENS5_IJNS4_10UnderscoreESW_SW_EEEEENS4_13SM90_TMA_LOADENS4_14ComposedLayoutINS4_7SwizzleILi1ELi4ELi3EEENS4_18smem_ptr_flag_bitsILi16EEENSS_INS5_IJNSA_ILi8EEESG_EEENS5_IJSG_SB_EEEEEEEvNS4_8identityESZ_S19_vS1A_EENS_8epilogue10collective18CollectiveEpilogueINS1C_23Sm100TmaWarpSpecializedILi4ELi2ELi64ELb1ELb0EEEJSH_NS5_IJNSS_ISE_SB_EENSS_INSA_ILi64EEESB_EEEEESI_SJ_SI_SJ_NS1C_6fusion15FusionCallbacksIS1G_NS1L_17LinearCombinationISI_fSI_fLNS_15FloatRoundStyleE2EEESH_S1K_JEEENS4_5SM1004TMEM4LOAD26SM100_TMEM_LOAD_32dp32b64xESZ_NS10_INS11_ILi3ELi4ELi3EEES14_NSS_INS5_IJS15_S1I_EEENS5_IJS1I_SB_EEEEEEENS4_39AutoVectorizingCopyWithAssumedAlignmentILi128EEENS4_14SM90_TMA_STOREES1Z_S21_S21_EEEvvEEEEvNT_6ParamsE,"aw",@nobits
	.sectionflags	@""
	.align	16
	.zero		1024


//--------------------- .nv.shared.reserved.0     --------------------------
	.section	.nv.shared.reserved.0,"aw",@nobits
	.weak		__nv_reservedSMEM_offset_0_alias
	.size		__nv_reservedSMEM_offset_0_alias, 0, 64
	.other		__nv_reservedSMEM_offset_0_alias,@"STO_CUDA_RESERVED_SHARED STV_DEFAULT"
__nv_reservedSMEM_offset_0_alias:
	.zero		0
.nv.shared.reserved.0:
	.zero		64
	.weak		__nv_reservedSMEM_tcgen05_partition
	.type		__nv_reservedSMEM_tcgen05_partition,@object
	.size		__nv_reservedSMEM_tcgen05_partition,(.L_0 - __nv_reservedSMEM_tcgen05_partition)
__nv_reservedSMEM_tcgen05_partition:
	.zero		32
.L_0:


//--------------------- .nv.global                --------------------------
	.section	.nv.global,"aw",@nobits
.nv.global:
	.type		_ZN39_INTERNAL_5302b462_4_k_cu_aa94a93e_93194cute1_E,@object
	.size		_ZN39_INTERNAL_5302b462_4_k_cu_aa94a93e_93194cute1_E,(_ZN39_INTERNAL_5302b462_4_k_cu_aa94a93e_93194cuda3std3__45__cpo6cbeginE - _ZN39_INTERNAL_5302b462_4_k_cu_aa94a93e_93194cute1_E)
_ZN39_INTERNAL_5302b462_4_k_cu_aa94a93e_93194cute1_E:
	.zero		1
	.type		_ZN39_INTERNAL_5302b462_4_k_cu_aa94a93e_93194cuda3std3__45__cpo6cbeginE,@object
	.size		_ZN39_INTERNAL_5302b462_4_k_cu_aa94a93e_93194cuda3std3__45__cpo6cbeginE,(_ZN39_INTERNAL_5302b462_4_k_cu_aa94a93e_93194cuda3std3__48in_placeE - _ZN39_INTERNAL_5302b462_4_k_cu_aa94a93e_93194cuda3std3__45__cpo6cbeginE)
_ZN39_INTERNAL_5302b462_4_k_cu_aa94a93e_93194cuda3std3__45__cpo6cbeginE:
	.zero		1
	.type		_ZN39_INTERNAL_5302b462_4_k_cu_aa94a93e_93194cuda3std3__48in_placeE,@object
	.size		_ZN39_INTERNAL_5302b462_4_k_cu_aa94a93e_93194cuda3std3__48in_placeE,(_ZN39_INTERNAL_5302b462_4_k_cu_aa94a93e_93194cuda3std6ranges3__45__cpo9iter_moveE - _ZN39_INTERNAL_5302b462_4_k_cu_aa94a93e_93194cuda3std3__48in_placeE)
_ZN39_INTERNAL_5302b462_4_k_cu_aa94a93e_93194cuda3std3__48in_placeE:
	.zero		1
	.type		_ZN39_INTERNAL_5302b462_4_k_cu_aa94a93e_93194cuda3std6ranges3__45__cpo9iter_moveE,@object
	.size		_ZN39_INTERNAL_5302b462_4_k_cu_aa94a93e_93194cuda3std6ranges3__45__cpo9iter_moveE,(_ZN39_INTERNAL_5302b462_4_k_cu_aa94a93e_93194cuda3std3__45__cpo5beginE - _ZN39_INTERNAL_5302b462_4_k_cu_aa94a93e_93194cuda3std6ranges3__45__cpo9iter_moveE)
_ZN39_INTERNAL_5302b462_4_k_cu_aa94a93e_93194cuda3std6ranges3__45__cpo9iter_moveE:
	.zero		1
	.type		_ZN39_INTERNAL_5302b462_4_k_cu_aa94a93e_93194cuda3std3__45__cpo5beginE,@object
	.size		_ZN39_INTERNAL_5302b462_4_k_cu_aa94a93e_93194cuda3std3__45__cpo5beginE,(_ZN39_INTERNAL_5302b462_4_k_cu_aa94a93e_93194cuda3std3__441_GLOBAL__N__5302b462_4_k_cu_aa94a93e_93196ignoreE - _ZN39_INTERNAL_5302b462_4_k_cu_aa94a93e_93194cuda3std3__45__cpo5beginE)
_ZN39_INTERNAL_5302b462_4_k_cu_aa94a93e_93194cuda3std3__45__cpo5beginE:
	.zero		1
	.type		_ZN39_INTERNAL_5302b462_4_k_cu_aa94a93e_93194cuda3std3__441_GLOBAL__N__5302b462_4_k_cu_aa94a93e_93196ignoreE,@object
	.size		_ZN39_INTERNAL_5302b462_4_k_cu_aa94a93e_93194cuda3std3__441_GLOBAL__N__5302b462_4_k_cu_aa94a93e_93196ignoreE,(_ZN39_INTERNAL_5302b462_4_k_cu_aa94a93e_93194cute7productE - _ZN39_INTERNAL_5302b462_4_k_cu_aa94a93e_93194cuda3std3__441_GLOBAL__N__5302b462_4_k_cu_aa94a93e_93196ignoreE)
_ZN39_INTERNAL_5302b462_4_k_cu_aa94a93e_93194cuda3std3__441_GLOBAL__N__5302b462_4_k_cu_aa94a93e_93196ignoreE:
	.zero		1
	.type		_ZN39_INTERNAL_5302b462_4_k_cu_aa94a93e_93194cute7productE,@object
	.size		_ZN39_INTERNAL_5302b462_4_k_cu_aa94a93e_93194cute7productE,(_ZN39_INTERNAL_5302b462_4_k_cu_aa94a93e_93194cuda3std3__45__cpo3endE - _ZN39_INTERNAL_5302b462_4_k_cu_aa94a93e_93194cute7productE)
_ZN39_INTERNAL_5302b462_4_k_cu_aa94a93e_93194cute7productE:
	.zero		1
	.type		_ZN39_INTERNAL_5302b462_4_k_cu_aa94a93e_93194cuda3std3__45__cpo3endE,@object
	.size		_ZN39_INTERNAL_5302b462_4_k_cu_aa94a93e_93194cuda3std3__45__cpo3endE,(_ZN39_INTERNAL_5302b462_4_k_cu_aa94a93e_93194cuda3std3__419piecewise_constructE - _ZN39_INTERNAL_5302b462_4_k_cu_aa94a93e_93194cuda3std3__45__cpo3endE)
_ZN39_INTERNAL_5302b462_4_k_cu_aa94a93e_93194cuda3std3__45__cpo3endE:
	.zero		1
	.type		_ZN39_INTERNAL_5302b462_4_k_cu_aa94a93e_93194cuda3std3__419piecewise_constructE,@object
	.size		_ZN39_INTERNAL_5302b462_4_k_cu_aa94a93e_93194cuda3std3__419piecewise_constructE,(_ZN39_INTERNAL_5302b462_4_k_cu_aa94a93e_93194cuda3std3__45__cpo4cendE - _ZN39_INTERNAL_5302b462_4_k_cu_aa94a93e_93194cuda3std3__419piecewise_constructE)
_ZN39_INTERNAL_5302b462_4_k_cu_aa94a93e_93194cuda3std3__419piecewise_constructE:
	.zero		1
	.type		_ZN39_INTERNAL_5302b462_4_k_cu_aa94a93e_93194cuda3std3__45__cpo4cendE,@object
	.size		_ZN39_INTERNAL_5302b462_4_k_cu_aa94a93e_93194cuda3std3__45__cpo4cendE,(_ZN39_INTERNAL_5302b462_4_k_cu_aa94a93e_93194cuda3std6ranges3__45__cpo4swapE - _ZN39_INTERNAL_5302b462_4_k_cu_aa94a93e_93194cuda3std3__45__cpo4cendE)
_ZN39_INTERNAL_5302b462_4_k_cu_aa94a93e_93194cuda3std3__45__cpo4cendE:
	.zero		1
	.type		_ZN39_INTERNAL_5302b462_4_k_cu_aa94a93e_93194cuda3std6ranges3__45__cpo4swapE,@object
	.size		_ZN39_INTERNAL_5302b462_4_k_cu_aa94a93e_93194cuda3std6ranges3__45__cpo4swapE,(.L_10 - _ZN39_INTERNAL_5302b462_4_k_cu_aa94a93e_93194cuda3std6ranges3__45__cpo4swapE)
_ZN39_INTERNAL_5302b462_4_k_cu_aa94a93e_93194cuda3std6ranges3__45__cpo4swapE:
	.zero		1
.L_10:


//--------------------- .nv.constant0._ZN7cutlass13device_kernelINS_4gemm6kernel13GemmUniversalIN4cute5tupleIJiiiiEEENS1_10collective13CollectiveMmaINS1_35MainloopSm100TmaUmmaWarpSpecializedILi13ELi2ELi2ENS5_IJNS4_1CILi1EEESB_SB_EEEEENS5_IJNSA_ILi128EEENSA_ILi256EEENSA_ILi16EEEEEENS_6half_tENS5_IJlSB_lEEESI_SJ_NS4_8TiledMMAINS4_8MMA_AtomIJNS4_20SM100_MMA_F16BF16_SSISI_SI_fLi128ELi256ELNS4_4UMMA5MajorE0ELSO_0ELNSN_7ScaleInE0ELSP_0EEEEEENS4_6LayoutISC_NS5_IJNSA_ILi0EEEST_ST_EEEEENS5_IJNS4_10UnderscoreESW_SW_EEEEENS4_13SM90_TMA_LOADENS4_14ComposedLayoutINS4_7SwizzleILi1ELi4ELi3EEENS4_18smem_ptr_flag_bitsILi16EEENSS_INS5_IJNSA_ILi8EEESG_EEENS5_IJSG_SB_EEEEEEEvNS4_8identityESZ_S19_vS1A_EENS_8epilogue10collective18CollectiveEpilogueINS1C_23Sm100TmaWarpSpecializedILi4ELi2ELi64ELb1ELb0EEEJSH_NS5_IJNSS_ISE_SB_EENSS_INSA_ILi64EEESB_EEEEESI_SJ_SI_SJ_NS1C_6fusion15FusionCallbacksIS1G_NS1L_17LinearCombinationISI_fSI_fLNS_15FloatRoundStyleE2EEESH_S1K_JEEENS4_5SM1004TMEM4LOAD26SM100_TMEM_LOAD_32dp32b64xESZ_NS10_INS11_ILi3ELi4ELi3EEES14_NSS_INS5_IJS15_S1I_EEENS5_IJS1I_SB_EEEEEEENS4_39AutoVectorizingCopyWithAssumedAlignmentILi128EEENS4_14SM90_TMA_STOREES1Z_S21_S21_EEEvvEEEEvNT_6ParamsE --------------------------
	.section	.nv.constant0._ZN7cutlass13device_kernelINS_4gemm6kernel13GemmUniversalIN4cute5tupleIJiiiiEEENS1_10collective13CollectiveMmaINS1_35MainloopSm100TmaUmmaWarpSpecializedILi13ELi2ELi2ENS5_IJNS4_1CILi1EEESB_SB_EEEEENS5_IJNSA_ILi128EEENSA_ILi256EEENSA_ILi16EEEEEENS_6half_tENS5_IJlSB_lEEESI_SJ_NS4_8TiledMMAINS4_8MMA_AtomIJNS4_20SM100_MMA_F16BF16_SSISI_SI_fLi128ELi256ELNS4_4UMMA5MajorE0ELSO_0ELNSN_7ScaleInE0ELSP_0EEEEEENS4_6LayoutISC_NS5_IJNSA_ILi0EEEST_ST_EEEEENS5_IJNS4_10UnderscoreESW_SW_EEEEENS4_13SM90_TMA_LOADENS4_14ComposedLayoutINS4_7SwizzleILi1ELi4ELi3EEENS4_18smem_ptr_flag_bitsILi16EEENSS_INS5_IJNSA_ILi8EEESG_EEENS5_IJSG_SB_EEEEEEEvNS4_8identityESZ_S19_vS1A_EENS_8epilogue10collective18CollectiveEpilogueINS1C_23Sm100TmaWarpSpecializedILi4ELi2ELi64ELb1ELb0EEEJSH_NS5_IJNSS_ISE_SB_EENSS_INSA_ILi64EEESB_EEEEESI_SJ_SI_SJ_NS1C_6fusion15FusionCallbacksIS1G_NS1L_17LinearCombinationISI_fSI_fLNS_15FloatRoundStyleE2EEESH_S1K_JEEENS4_5SM1004TMEM4LOAD26SM100_TMEM_LOAD_32dp32b64xESZ_NS10_INS11_ILi3ELi4ELi3EEES14_NSS_INS5_IJS15_S1I_EEENS5_IJS1I_SB_EEEEEEENS4_39AutoVectorizingCopyWithAssumedAlignmentILi128EEENS4_14SM90_TMA_STOREES1Z_S21_S21_EEEvvEEEEvNT_6ParamsE,"a",@progbits
	.sectionflags	@""
	.align	4
.nv.constant0._ZN7cutlass13device_kernelINS_4gemm6kernel13GemmUniversalIN4cute5tupleIJiiiiEEENS1_10collective13CollectiveMmaINS1_35MainloopSm100TmaUmmaWarpSpecializedILi13ELi2ELi2ENS5_IJNS4_1CILi1EEESB_SB_EEEEENS5_IJNSA_ILi128EEENSA_ILi256EEENSA_ILi16EEEEEENS_6half_tENS5_IJlSB_lEEESI_SJ_NS4_8TiledMMAINS4_8MMA_AtomIJNS4_20SM100_MMA_F16BF16_SSISI_SI_fLi128ELi256ELNS4_4UMMA5MajorE0ELSO_0ELNSN_7ScaleInE0ELSP_0EEEEEENS4_6LayoutISC_NS5_IJNSA_ILi0EEEST_ST_EEEEENS5_IJNS4_10UnderscoreESW_SW_EEEEENS4_13SM90_TMA_LOADENS4_14ComposedLayoutINS4_7SwizzleILi1ELi4ELi3EEENS4_18smem_ptr_flag_bitsILi16EEENSS_INS5_IJNSA_ILi8EEESG_EEENS5_IJSG_SB_EEEEEEEvNS4_8identityESZ_S19_vS1A_EENS_8epilogue10collective18CollectiveEpilogueINS1C_23Sm100TmaWarpSpecializedILi4ELi2ELi64ELb1ELb0EEEJSH_NS5_IJNSS_ISE_SB_EENSS_INSA_ILi64EEESB_EEEEESI_SJ_SI_SJ_NS1C_6fusion15FusionCallbacksIS1G_NS1L_17LinearCombinationISI_fSI_fLNS_15FloatRoundStyleE2EEESH_S1K_JEEENS4_5SM1004TMEM4LOAD26SM100_TMEM_LOAD_32dp32b64xESZ_NS10_INS11_ILi3ELi4ELi3EEES14_NSS_INS5_IJS15_S1I_EEENS5_IJS1I_SB_EEEEEEENS4_39AutoVectorizingCopyWithAssumedAlignmentILi128EEENS4_14SM90_TMA_STOREES1Z_S21_S21_EEEvvEEEEvNT_6ParamsE:
	.zero		2944


//--------------------- SYMBOLS --------------------------

	.type		.nv.reservedSmem.offset0,@object
	.size		.nv.reservedSmem.offset0,0x4
	.type		.nv.reservedSmem.cap,@object
	.size		.nv.reservedSmem.cap,0x4
	.type		__assertfail,@function
